//
// Generated by NVIDIA NVVM Compiler
//
// Compiler Build ID: CL-36424714
// Cuda compilation tools, release 13.0, V13.0.88
// Based on NVVM 20.0.0
//

.version 9.0
.target sm_100
.address_size 64

	// .globl	_Z7phase_1Piii
// _ZZ7phase_1PiiiE12share_target has been demoted
// from_same_row has been demoted
// from_same_col has been demoted
// to_phase_2 has been demoted
// from has been demoted
// to has been demoted

.visible .entry _Z7phase_1Piii(
	.param .u64 .ptr .align 1 _Z7phase_1Piii_param_0,
	.param .u32 _Z7phase_1Piii_param_1,
	.param .u32 _Z7phase_1Piii_param_2
)
{
	.reg .pred 	%p<2>;
	.reg .b32 	%r<55>;
	.reg .b64 	%rd<5>;
	// demoted variable
	.shared .align 4 .b8 _ZZ7phase_1PiiiE12share_target[16384];
	ld.param.u64 	%rd2, [_Z7phase_1Piii_param_0];
	ld.param.u32 	%r9, [_Z7phase_1Piii_param_1];
	ld.param.u32 	%r10, [_Z7phase_1Piii_param_2];
	cvta.to.global.u64 	%rd3, %rd2;
	mov.u32 	%r11, %tid.y;
	mov.u32 	%r12, %tid.x;
	shl.b32 	%r13, %r12, 2;
	shl.b32 	%r14, %r10, 6;
	add.s32 	%r15, %r14, %r11;
	add.s32 	%r16, %r14, %r13;
	mad.lo.s32 	%r17, %r15, %r9, %r16;
	shl.b32 	%r18, %r11, 6;
	add.s32 	%r19, %r18, %r13;
	mul.wide.s32 	%rd4, %r17, 4;
	add.s64 	%rd1, %rd3, %rd4;
	ld.global.u32 	%r20, [%rd1];
	shl.b32 	%r21, %r19, 2;
	mov.u32 	%r22, _ZZ7phase_1PiiiE12share_target;
	add.s32 	%r1, %r22, %r21;
	st.shared.u32 	[%r1], %r20;
	ld.global.u32 	%r23, [%rd1+4];
	st.shared.u32 	[%r1+4], %r23;
	ld.global.u32 	%r24, [%rd1+8];
	st.shared.u32 	[%r1+8], %r24;
	ld.global.u32 	%r25, [%rd1+12];
	st.shared.u32 	[%r1+12], %r25;
	bar.sync 	0;
	shl.b32 	%r26, %r11, 8;
	add.s32 	%r54, %r22, %r26;
	shl.b32 	%r27, %r12, 4;
	add.s32 	%r3, %r22, %r27;
	mov.b32 	%r53, 8;
$L__BB0_1:
	ld.shared.u32 	%r28, [%r1];
	ld.shared.u32 	%r29, [%r54];
	add.s32 	%r30, %r3, %r53;
	ld.shared.u32 	%r31, [%r30+-8];
	add.s32 	%r32, %r31, %r29;
	min.s32 	%r33, %r28, %r32;
	st.shared.u32 	[%r1], %r33;
	ld.shared.u32 	%r34, [%r1+4];
	ld.shared.u32 	%r35, [%r54];
	ld.shared.u32 	%r36, [%r30+-4];
	add.s32 	%r37, %r36, %r35;
	min.s32 	%r38, %r34, %r37;
	st.shared.u32 	[%r1+4], %r38;
	ld.shared.u32 	%r39, [%r1+8];
	ld.shared.u32 	%r40, [%r54];
	ld.shared.u32 	%r41, [%r30];
	add.s32 	%r42, %r41, %r40;
	min.s32 	%r43, %r39, %r42;
	st.shared.u32 	[%r1+8], %r43;
	ld.shared.u32 	%r44, [%r1+12];
	ld.shared.u32 	%r45, [%r54];
	ld.shared.u32 	%r46, [%r30+4];
	add.s32 	%r47, %r46, %r45;
	min.s32 	%r48, %r44, %r47;
	st.shared.u32 	[%r1+12], %r48;
	bar.sync 	0;
	add.s32 	%r54, %r54, 4;
	add.s32 	%r53, %r53, 256;
	setp.ne.s32 	%p1, %r53, 16392;
	@%p1 bra 	$L__BB0_1;
	ld.shared.u32 	%r49, [%r1];
	st.global.u32 	[%rd1], %r49;
	ld.shared.u32 	%r50, [%r1+4];
	st.global.u32 	[%rd1+4], %r50;
	ld.shared.u32 	%r51, [%r1+8];
	st.global.u32 	[%rd1+8], %r51;
	ld.shared.u32 	%r52, [%r1+12];
	st.global.u32 	[%rd1+12], %r52;
	ret;

}
	// .globl	_Z12phase_2_fusePiii
.visible .entry _Z12phase_2_fusePiii(
	.param .u64 .ptr .align 1 _Z12phase_2_fusePiii_param_0,
	.param .u32 _Z12phase_2_fusePiii_param_1,
	.param .u32 _Z12phase_2_fusePiii_param_2
)
{
	.reg .pred 	%p<3>;
	.reg .b32 	%r<104>;
	.reg .b64 	%rd<9>;
	// demoted variable
	.shared .align 4 .b8 from_same_row[16384];
	// demoted variable
	.shared .align 4 .b8 from_same_col[16384];
	// demoted variable
	.shared .align 4 .b8 to_phase_2[16384];
	ld.param.u64 	%rd3, [_Z12phase_2_fusePiii_param_0];
	ld.param.u32 	%r16, [_Z12phase_2_fusePiii_param_1];
	ld.param.u32 	%r17, [_Z12phase_2_fusePiii_param_2];
	mov.u32 	%r1, %ctaid.x;
	setp.eq.s32 	%p1, %r17, %r1;
	@%p1 bra 	$L__BB1_4;
	cvta.to.global.u64 	%rd4, %rd3;
	mov.u32 	%r19, %tid.y;
	mov.u32 	%r20, %tid.x;
	shl.b32 	%r21, %r20, 2;
	shl.b32 	%r22, %r17, 6;
	add.s32 	%r23, %r22, %r19;
	mul.lo.s32 	%r24, %r23, %r16;
	shl.b32 	%r25, %r1, 6;
	add.s32 	%r26, %r25, %r21;
	add.s32 	%r27, %r26, %r24;
	shl.b32 	%r28, %r19, 6;
	add.s32 	%r29, %r28, %r21;
	add.s32 	%r30, %r25, %r19;
	add.s32 	%r31, %r22, %r21;
	mad.lo.s32 	%r32, %r16, %r30, %r31;
	add.s32 	%r33, %r24, %r31;
	mul.wide.s32 	%rd5, %r27, 4;
	add.s64 	%rd1, %rd4, %rd5;
	ld.global.u32 	%r34, [%rd1];
	shl.b32 	%r35, %r29, 2;
	mov.u32 	%r36, from_same_row;
	add.s32 	%r2, %r36, %r35;
	st.shared.u32 	[%r2], %r34;
	mul.wide.s32 	%rd6, %r32, 4;
	add.s64 	%rd2, %rd4, %rd6;
	ld.global.u32 	%r37, [%rd2];
	mov.u32 	%r38, from_same_col;
	add.s32 	%r3, %r38, %r35;
	st.shared.u32 	[%r3], %r37;
	mul.wide.s32 	%rd7, %r33, 4;
	add.s64 	%rd8, %rd4, %rd7;
	ld.global.u32 	%r39, [%rd8];
	mov.u32 	%r40, to_phase_2;
	add.s32 	%r41, %r40, %r35;
	st.shared.u32 	[%r41], %r39;
	ld.global.u32 	%r42, [%rd1+4];
	st.shared.u32 	[%r2+4], %r42;
	ld.global.u32 	%r43, [%rd2+4];
	st.shared.u32 	[%r3+4], %r43;
	ld.global.u32 	%r44, [%rd8+4];
	st.shared.u32 	[%r41+4], %r44;
	ld.global.u32 	%r45, [%rd1+8];
	st.shared.u32 	[%r2+8], %r45;
	ld.global.u32 	%r46, [%rd2+8];
	st.shared.u32 	[%r3+8], %r46;
	ld.global.u32 	%r47, [%rd8+8];
	st.shared.u32 	[%r41+8], %r47;
	ld.global.u32 	%r48, [%rd1+12];
	st.shared.u32 	[%r2+12], %r48;
	ld.global.u32 	%r49, [%rd2+12];
	st.shared.u32 	[%r3+12], %r49;
	ld.global.u32 	%r50, [%rd8+12];
	st.shared.u32 	[%r41+12], %r50;
	bar.sync 	0;
	shl.b32 	%r51, %r19, 8;
	add.s32 	%r103, %r38, %r51;
	add.s32 	%r102, %r40, %r51;
	shl.b32 	%r52, %r20, 4;
	add.s32 	%r6, %r40, %r52;
	add.s32 	%r53, %r52, %r36;
	add.s32 	%r100, %r53, 8;
	mov.b32 	%r101, 8;
$L__BB1_2:
	ld.shared.u32 	%r54, [%r102];
	ld.shared.u32 	%r55, [%r2];
	ld.shared.u32 	%r56, [%r100+-8];
	add.s32 	%r57, %r56, %r54;
	min.s32 	%r58, %r55, %r57;
	st.shared.u32 	[%r2], %r58;
	ld.shared.u32 	%r59, [%r3];
	ld.shared.u32 	%r60, [%r103];
	add.s32 	%r61, %r6, %r101;
	ld.shared.u32 	%r62, [%r61+-8];
	add.s32 	%r63, %r62, %r60;
	min.s32 	%r64, %r59, %r63;
	st.shared.u32 	[%r3], %r64;
	ld.shared.u32 	%r65, [%r2+4];
	ld.shared.u32 	%r66, [%r100+-4];
	add.s32 	%r67, %r66, %r54;
	min.s32 	%r68, %r65, %r67;
	st.shared.u32 	[%r2+4], %r68;
	ld.shared.u32 	%r69, [%r3+4];
	ld.shared.u32 	%r70, [%r103];
	ld.shared.u32 	%r71, [%r61+-4];
	add.s32 	%r72, %r71, %r70;
	min.s32 	%r73, %r69, %r72;
	st.shared.u32 	[%r3+4], %r73;
	ld.shared.u32 	%r74, [%r2+8];
	ld.shared.u32 	%r75, [%r100];
	add.s32 	%r76, %r75, %r54;
	min.s32 	%r77, %r74, %r76;
	st.shared.u32 	[%r2+8], %r77;
	ld.shared.u32 	%r78, [%r3+8];
	ld.shared.u32 	%r79, [%r103];
	ld.shared.u32 	%r80, [%r61];
	add.s32 	%r81, %r80, %r79;
	min.s32 	%r82, %r78, %r81;
	st.shared.u32 	[%r3+8], %r82;
	ld.shared.u32 	%r83, [%r2+12];
	ld.shared.u32 	%r84, [%r100+4];
	add.s32 	%r85, %r84, %r54;
	min.s32 	%r86, %r83, %r85;
	st.shared.u32 	[%r2+12], %r86;
	ld.shared.u32 	%r87, [%r3+12];
	ld.shared.u32 	%r88, [%r103];
	ld.shared.u32 	%r89, [%r61+4];
	add.s32 	%r90, %r89, %r88;
	min.s32 	%r91, %r87, %r90;
	st.shared.u32 	[%r3+12], %r91;
	bar.sync 	0;
	add.s32 	%r103, %r103, 4;
	add.s32 	%r102, %r102, 4;
	add.s32 	%r101, %r101, 256;
	add.s32 	%r100, %r100, 256;
	setp.ne.s32 	%p2, %r101, 16392;
	@%p2 bra 	$L__BB1_2;
	ld.shared.u32 	%r92, [%r2];
	st.global.u32 	[%rd1], %r92;
	ld.shared.u32 	%r93, [%r3];
	st.global.u32 	[%rd2], %r93;
	ld.shared.u32 	%r94, [%r2+4];
	st.global.u32 	[%rd1+4], %r94;
	ld.shared.u32 	%r95, [%r3+4];
	st.global.u32 	[%rd2+4], %r95;
	ld.shared.u32 	%r96, [%r2+8];
	st.global.u32 	[%rd1+8], %r96;
	ld.shared.u32 	%r97, [%r3+8];
	st.global.u32 	[%rd2+8], %r97;
	ld.shared.u32 	%r98, [%r2+12];
	st.global.u32 	[%rd1+12], %r98;
	ld.shared.u32 	%r99, [%r3+12];
	st.global.u32 	[%rd2+12], %r99;
$L__BB1_4:
	ret;

}
	// .globl	_Z7phase_3Piii
.visible .entry _Z7phase_3Piii(
	.param .u64 .ptr .align 1 _Z7phase_3Piii_param_0,
	.param .u32 _Z7phase_3Piii_param_1,
	.param .u32 _Z7phase_3Piii_param_2
)
{
	.reg .pred 	%p<5>;
	.reg .b32 	%r<114>;
	.reg .b64 	%rd<9>;
	// demoted variable
	.shared .align 4 .b8 from[16384];
	// demoted variable
	.shared .align 4 .b8 to[16384];
	ld.param.u64 	%rd2, [_Z7phase_3Piii_param_0];
	ld.param.u32 	%r23, [_Z7phase_3Piii_param_1];
	ld.param.u32 	%r24, [_Z7phase_3Piii_param_2];
	mov.u32 	%r1, %ctaid.x;
	setp.eq.s32 	%p1, %r24, %r1;
	mov.u32 	%r2, %ctaid.y;
	setp.eq.s32 	%p2, %r24, %r2;
	or.pred  	%p3, %p1, %p2;
	@%p3 bra 	$L__BB2_4;
	cvta.to.global.u64 	%rd3, %rd2;
	mov.u32 	%r26, %tid.y;
	mov.u32 	%r27, %tid.x;
	shl.b32 	%r28, %r27, 2;
	shl.b32 	%r29, %r2, 6;
	add.s32 	%r30, %r29, %r26;
	mul.lo.s32 	%r31, %r23, %r30;
	shl.b32 	%r32, %r1, 6;
	add.s32 	%r33, %r32, %r28;
	add.s32 	%r34, %r31, %r33;
	shl.b32 	%r35, %r24, 6;
	add.s32 	%r36, %r35, %r26;
	mad.lo.s32 	%r37, %r36, %r23, %r33;
	shl.b32 	%r38, %r26, 6;
	add.s32 	%r39, %r38, %r28;
	add.s32 	%r40, %r31, %r28;
	add.s32 	%r41, %r40, %r35;
	mul.wide.s32 	%rd4, %r34, 4;
	add.s64 	%rd1, %rd3, %rd4;
	ld.global.u32 	%r113, [%rd1];
	mul.wide.s32 	%rd5, %r37, 4;
	add.s64 	%rd6, %rd3, %rd5;
	ld.global.u32 	%r42, [%rd6];
	shl.b32 	%r43, %r39, 2;
	mov.u32 	%r44, from;
	add.s32 	%r45, %r44, %r43;
	st.shared.u32 	[%r45], %r42;
	mul.wide.s32 	%rd7, %r41, 4;
	add.s64 	%rd8, %rd3, %rd7;
	ld.global.u32 	%r46, [%rd8];
	mov.u32 	%r47, to;
	add.s32 	%r48, %r47, %r43;
	st.shared.u32 	[%r48], %r46;
	ld.global.u32 	%r112, [%rd1+4];
	ld.global.u32 	%r49, [%rd6+4];
	st.shared.u32 	[%r45+4], %r49;
	ld.global.u32 	%r50, [%rd8+4];
	st.shared.u32 	[%r48+4], %r50;
	ld.global.u32 	%r111, [%rd1+8];
	ld.global.u32 	%r51, [%rd6+8];
	st.shared.u32 	[%r45+8], %r51;
	ld.global.u32 	%r52, [%rd8+8];
	st.shared.u32 	[%r48+8], %r52;
	ld.global.u32 	%r110, [%rd1+12];
	ld.global.u32 	%r53, [%rd6+12];
	st.shared.u32 	[%r45+12], %r53;
	ld.global.u32 	%r54, [%rd8+12];
	st.shared.u32 	[%r48+12], %r54;
	bar.sync 	0;
	shl.b32 	%r55, %r27, 4;
	add.s32 	%r56, %r55, %r44;
	add.s32 	%r108, %r56, 512;
	shl.b32 	%r57, %r26, 8;
	add.s32 	%r58, %r57, %r47;
	add.s32 	%r107, %r58, 8;
	mov.b32 	%r109, 512;
$L__BB2_2:
	ld.shared.u32 	%r59, [%r107+-8];
	ld.shared.u32 	%r60, [%r108+-512];
	add.s32 	%r61, %r60, %r59;
	min.s32 	%r62, %r113, %r61;
	ld.shared.u32 	%r63, [%r108+-508];
	add.s32 	%r64, %r63, %r59;
	min.s32 	%r65, %r112, %r64;
	ld.shared.u32 	%r66, [%r108+-504];
	add.s32 	%r67, %r66, %r59;
	min.s32 	%r68, %r111, %r67;
	ld.shared.u32 	%r69, [%r108+-500];
	add.s32 	%r70, %r69, %r59;
	min.s32 	%r71, %r110, %r70;
	ld.shared.u32 	%r72, [%r107+-4];
	ld.shared.u32 	%r73, [%r108+-256];
	add.s32 	%r74, %r73, %r72;
	min.s32 	%r75, %r62, %r74;
	ld.shared.u32 	%r76, [%r108+-252];
	add.s32 	%r77, %r76, %r72;
	min.s32 	%r78, %r65, %r77;
	ld.shared.u32 	%r79, [%r108+-248];
	add.s32 	%r80, %r79, %r72;
	min.s32 	%r81, %r68, %r80;
	ld.shared.u32 	%r82, [%r108+-244];
	add.s32 	%r83, %r82, %r72;
	min.s32 	%r84, %r71, %r83;
	ld.shared.u32 	%r85, [%r107];
	ld.shared.u32 	%r86, [%r108];
	add.s32 	%r87, %r86, %r85;
	min.s32 	%r88, %r75, %r87;
	ld.shared.u32 	%r89, [%r108+4];
	add.s32 	%r90, %r89, %r85;
	min.s32 	%r91, %r78, %r90;
	ld.shared.u32 	%r92, [%r108+8];
	add.s32 	%r93, %r92, %r85;
	min.s32 	%r94, %r81, %r93;
	ld.shared.u32 	%r95, [%r108+12];
	add.s32 	%r96, %r95, %r85;
	min.s32 	%r97, %r84, %r96;
	ld.shared.u32 	%r98, [%r107+4];
	ld.shared.u32 	%r99, [%r108+256];
	add.s32 	%r100, %r99, %r98;
	min.s32 	%r113, %r88, %r100;
	ld.shared.u32 	%r101, [%r108+260];
	add.s32 	%r102, %r101, %r98;
	min.s32 	%r112, %r91, %r102;
	ld.shared.u32 	%r103, [%r108+264];
	add.s32 	%r104, %r103, %r98;
	min.s32 	%r111, %r94, %r104;
	ld.shared.u32 	%r105, [%r108+268];
	add.s32 	%r106, %r105, %r98;
	min.s32 	%r110, %r97, %r106;
	add.s32 	%r109, %r109, 1024;
	add.s32 	%r108, %r108, 1024;
	add.s32 	%r107, %r107, 16;
	setp.ne.s32 	%p4, %r109, 16896;
	@%p4 bra 	$L__BB2_2;
	st.global.u32 	[%rd1], %r113;
	st.global.u32 	[%rd1+4], %r112;
	st.global.u32 	[%rd1+8], %r111;
	st.global.u32 	[%rd1+12], %r110;
$L__BB2_4:
	ret;

}


// ===== COMPILED SASS (sm_100) =====

	.target	sm_100

	.elftype	@"ET_EXEC"


//--------------------- .note.nv.tkinfo           --------------------------
	.section	.note.nv.tkinfo,"",@"SHT_NOTE"
	.sectionflags	@"SHF_NOTE_NV_TKINFO"
	.tkinfo
        /*0018*/ 	.word	0x00000002
        /*0030*/ 	.string	""
        /*0030*/ 	.string	"ptxas"
        /*0030*/ 	.string	"Cuda compilation tools, release 13.0, V13.0.88"
        /*0030*/ 	.string	"Build cuda_13.0.r13.0/compiler.36424714_0"
        /*0030*/ 	.string	"-arch sm_100 -m 64 "



//--------------------- .note.nv.cuinfo           --------------------------
	.section	.note.nv.cuinfo,"",@"SHT_NOTE"
	.sectionflags	@"SHF_NOTE_NV_CUINFO"
        /*0018*/ 	.short	0x0002
        /*001a*/ 	.short	0x0064
        /*001c*/ 	.short	0x0082
	.zero		2


//--------------------- .nv.info                  --------------------------
	.section	.nv.info,"",@"SHT_CUDA_INFO"
	.align	4


	//----- nvinfo : EIATTR_REGCOUNT
	.align		4
        /*0000*/ 	.byte	0x04, 0x2f
        /*0002*/ 	.short	(.L_1 - .L_0)
	.align		4
.L_0:
        /*0004*/ 	.word	index@(_Z7phase_1Piii)
        /*0008*/ 	.word	0x00000010


	//----- nvinfo : EIATTR_FRAME_SIZE
	.align		4
.L_1:
        /*000c*/ 	.byte	0x04, 0x11
        /*000e*/ 	.short	(.L_3 - .L_2)
	.align		4
.L_2:
        /*0010*/ 	.word	index@(_Z7phase_1Piii)
        /*0014*/ 	.word	0x00000000


	//----- nvinfo : EIATTR_REGCOUNT
	.align		4
.L_3:
        /*0018*/ 	.byte	0x04, 0x2f
        /*001a*/ 	.short	(.L_5 - .L_4)
	.align		4
.L_4:
        /*001c*/ 	.word	index@(_Z12phase_2_fusePiii)
        /*0020*/ 	.word	0x0000001d


	//----- nvinfo : EIATTR_FRAME_SIZE
	.align		4
.L_5:
        /*0024*/ 	.byte	0x04, 0x11
        /*0026*/ 	.short	(.L_7 - .L_6)
	.align		4
.L_6:
        /*0028*/ 	.word	index@(_Z12phase_2_fusePiii)
        /*002c*/ 	.word	0x00000000


	//----- nvinfo : EIATTR_REGCOUNT
	.align		4
.L_7:
        /*0030*/ 	.byte	0x04, 0x2f
        /*0032*/ 	.short	(.L_9 - .L_8)
	.align		4
.L_8:
        /*0034*/ 	.word	index@(_Z7phase_3Piii)
        /*0038*/ 	.word	0x00000020


	//----- nvinfo : EIATTR_FRAME_SIZE
	.align		4
.L_9:
        /*003c*/ 	.byte	0x04, 0x11
        /*003e*/ 	.short	(.L_11 - .L_10)
	.align		4
.L_10:
        /*0040*/ 	.word	index@(_Z7phase_3Piii)
        /*0044*/ 	.word	0x00000000


	//----- nvinfo : EIATTR_MIN_STACK_SIZE
	.align		4
.L_11:
        /*0048*/ 	.byte	0x04, 0x12
        /*004a*/ 	.short	(.L_13 - .L_12)
	.align		4
.L_12:
        /*004c*/ 	.word	index@(_Z7phase_3Piii)
        /*0050*/ 	.word	0x00000000


	//----- nvinfo : EIATTR_MIN_STACK_SIZE
	.align		4
.L_13:
        /*0054*/ 	.byte	0x04, 0x12
        /*0056*/ 	.short	(.L_15 - .L_14)
	.align		4
.L_14:
        /*0058*/ 	.word	index@(_Z12phase_2_fusePiii)
        /*005c*/ 	.word	0x00000000


	//----- nvinfo : EIATTR_MIN_STACK_SIZE
	.align		4
.L_15:
        /*0060*/ 	.byte	0x04, 0x12
        /*0062*/ 	.short	(.L_17 - .L_16)
	.align		4
.L_16:
        /*0064*/ 	.word	index@(_Z7phase_1Piii)
        /*0068*/ 	.word	0x00000000
.L_17:


//--------------------- .nv.compat                --------------------------
	.section	.nv.compat,"",@"SHT_CUDA_COMPAT_INFO"
	.align	4
        /*0000*/ 	.byte	0x02, 0x09, 0x00, 0x00, 0x02, 0x02, 0x01, 0x00, 0x02, 0x05, 0x05, 0x00, 0x03, 0x07, 0x01, 0x01
        /*0010*/ 	.byte	0x02, 0x03, 0x00, 0x00, 0x02, 0x06, 0x01, 0x00, 0x04, 0x0b, 0x08, 0x00, 0x09, 0x00, 0x00, 0x00
        /*0020*/ 	.byte	0x00, 0x00, 0x00, 0x00


//--------------------- .nv.info._Z7phase_3Piii   --------------------------
	.section	.nv.info._Z7phase_3Piii,"",@"SHT_CUDA_INFO"
	.sectionflags	@""
	.align	4


	//----- nvinfo : EIATTR_CUDA_API_VERSION
	.align		4
        /*0000*/ 	.byte	0x04, 0x37
        /*0002*/ 	.short	(.L_19 - .L_18)
.L_18:
        /*0004*/ 	.word	0x00000082


	//----- nvinfo : EIATTR_KPARAM_INFO
	.align		4
.L_19:
        /*0008*/ 	.byte	0x04, 0x17
        /*000a*/ 	.short	(.L_21 - .L_20)
.L_20:
        /*000c*/ 	.word	0x00000000
        /*0010*/ 	.short	0x0002
        /*0012*/ 	.short	0x000c
        /*0014*/ 	.byte	0x00, 0xf0, 0x11, 0x00


	//----- nvinfo : EIATTR_KPARAM_INFO
	.align		4
.L_21:
        /*0018*/ 	.byte	0x04, 0x17
        /*001a*/ 	.short	(.L_23 - .L_22)
.L_22:
        /*001c*/ 	.word	0x00000000
        /*0020*/ 	.short	0x0001
        /*0022*/ 	.short	0x0008
        /*0024*/ 	.byte	0x00, 0xf0, 0x11, 0x00


	//----- nvinfo : EIATTR_KPARAM_INFO
	.align		4
.L_23:
        /*0028*/ 	.byte	0x04, 0x17
        /*002a*/ 	.short	(.L_25 - .L_24)
.L_24:
        /*002c*/ 	.word	0x00000000
        /*0030*/ 	.short	0x0000
        /*0032*/ 	.short	0x0000
        /*0034*/ 	.byte	0x00, 0xf5, 0x21, 0x00


	//----- nvinfo : EIATTR_SPARSE_MMA_MASK
	.align		4
.L_25:
        /*0038*/ 	.byte	0x03, 0x50
        /*003a*/ 	.short	0x0000


	//----- nvinfo : EIATTR_MAXREG_COUNT
	.align		4
        /*003c*/ 	.byte	0x03, 0x1b
        /*003e*/ 	.short	0x00ff


	//----- nvinfo : EIATTR_NUM_BARRIERS
	.align		4
        /*0040*/ 	.byte	0x02, 0x4c
        /*0042*/ 	.byte	0x01
	.zero		1


	//----- nvinfo : EIATTR_MERCURY_ISA_VERSION
	.align		4
        /*0044*/ 	.byte	0x03, 0x5f
        /*0046*/ 	.short	0x0101


	//----- nvinfo : EIATTR_VRC_CTA_INIT_COUNT
	.align		4
        /*0048*/ 	.byte	0x02, 0x4a
	.zero		1
	.zero		1


	//----- nvinfo : EIATTR_EXIT_INSTR_OFFSETS
	.align		4
        /*004c*/ 	.byte	0x04, 0x1c
        /*004e*/ 	.short	(.L_27 - .L_26)


	//   ....[0]....
.L_26:
        /*0050*/ 	.word	0x00000060


	//   ....[1]....
        /*0054*/ 	.word	0x000009a0


	//----- nvinfo : EIATTR_CBANK_PARAM_SIZE
	.align		4
.L_27:
        /*0058*/ 	.byte	0x03, 0x19
        /*005a*/ 	.short	0x0010


	//----- nvinfo : EIATTR_PARAM_CBANK
	.align		4
        /*005c*/ 	.byte	0x04, 0x0a
        /*005e*/ 	.short	(.L_29 - .L_28)
	.align		4
.L_28:
        /*0060*/ 	.word	index@(.nv.constant0._Z7phase_3Piii)
        /*0064*/ 	.short	0x0380
        /*0066*/ 	.short	0x0010


	//----- nvinfo : EIATTR_SW_WAR
	.align		4
.L_29:
        /*0068*/ 	.byte	0x04, 0x36
        /*006a*/ 	.short	(.L_31 - .L_30)
.L_30:
        /*006c*/ 	.word	0x00000008
.L_31:


//--------------------- .nv.info._Z12phase_2_fusePiii --------------------------
	.section	.nv.info._Z12phase_2_fusePiii,"",@"SHT_CUDA_INFO"
	.sectionflags	@""
	.align	4


	//----- nvinfo : EIATTR_CUDA_API_VERSION
	.align		4
        /*0000*/ 	.byte	0x04, 0x37
        /*0002*/ 	.short	(.L_33 - .L_32)
.L_32:
        /*0004*/ 	.word	0x00000082


	//----- nvinfo : EIATTR_KPARAM_INFO
	.align		4
.L_33:
        /*0008*/ 	.byte	0x04, 0x17
        /*000a*/ 	.short	(.L_35 - .L_34)
.L_34:
        /*000c*/ 	.word	0x00000000
        /*0010*/ 	.short	0x0002
        /*0012*/ 	.short	0x000c
        /*0014*/ 	.byte	0x00, 0xf0, 0x11, 0x00


	//----- nvinfo : EIATTR_KPARAM_INFO
	.align		4
.L_35:
        /*0018*/ 	.byte	0x04, 0x17
        /*001a*/ 	.short	(.L_37 - .L_36)
.L_36:
        /*001c*/ 	.word	0x00000000
        /*0020*/ 	.short	0x0001
        /*0022*/ 	.short	0x0008
        /*0024*/ 	.byte	0x00, 0xf0, 0x11, 0x00


	//----- nvinfo : EIATTR_KPARAM_INFO
	.align		4
.L_37:
        /*0028*/ 	.byte	0x04, 0x17
        /*002a*/ 	.short	(.L_39 - .L_38)
.L_38:
        /*002c*/ 	.word	0x00000000
        /*0030*/ 	.short	0x0000
        /*0032*/ 	.short	0x0000
        /*0034*/ 	.byte	0x00, 0xf5, 0x21, 0x00


	//----- nvinfo : EIATTR_SPARSE_MMA_MASK
	.align		4
.L_39:
        /*0038*/ 	.byte	0x03, 0x50
        /*003a*/ 	.short	0x0000


	//----- nvinfo : EIATTR_MAXREG_COUNT
	.align		4
        /*003c*/ 	.byte	0x03, 0x1b
        /*003e*/ 	.short	0x00ff


	//----- nvinfo : EIATTR_NUM_BARRIERS
	.align		4
        /*0040*/ 	.byte	0x02, 0x4c
        /*0042*/ 	.byte	0x01
	.zero		1


	//----- nvinfo : EIATTR_MERCURY_ISA_VERSION
	.align		4
        /*0044*/ 	.byte	0x03, 0x5f
        /*0046*/ 	.short	0x0101


	//----- nvinfo : EIATTR_VRC_CTA_INIT_COUNT
	.align		4
        /*0048*/ 	.byte	0x02, 0x4a
	.zero		1
	.zero		1


	//----- nvinfo : EIATTR_EXIT_INSTR_OFFSETS
	.align		4
        /*004c*/ 	.byte	0x04, 0x1c
        /*004e*/ 	.short	(.L_41 - .L_40)


	//   ....[0]....
.L_40:
        /*0050*/ 	.word	0x00000040


	//   ....[1]....
        /*0054*/ 	.word	0x00000e70


	//----- nvinfo : EIATTR_CBANK_PARAM_SIZE
	.align		4
.L_41:
        /*0058*/ 	.byte	0x03, 0x19
        /*005a*/ 	.short	0x0010


	//----- nvinfo : EIATTR_PARAM_CBANK
	.align		4
        /*005c*/ 	.byte	0x04, 0x0a
        /*005e*/ 	.short	(.L_43 - .L_42)
	.align		4
.L_42:
        /*0060*/ 	.word	index@(.nv.constant0._Z12phase_2_fusePiii)
        /*0064*/ 	.short	0x0380
        /*0066*/ 	.short	0x0010


	//----- nvinfo : EIATTR_SW_WAR
	.align		4
.L_43:
        /*0068*/ 	.byte	0x04, 0x36
        /*006a*/ 	.short	(.L_45 - .L_44)
.L_44:
        /*006c*/ 	.word	0x00000008
.L_45:


//--------------------- .nv.info._Z7phase_1Piii   --------------------------
	.section	.nv.info._Z7phase_1Piii,"",@"SHT_CUDA_INFO"
	.sectionflags	@""
	.align	4


	//----- nvinfo : EIATTR_CUDA_API_VERSION
	.align		4
        /*0000*/ 	.byte	0x04, 0x37
        /*0002*/ 	.short	(.L_47 - .L_46)
.L_46:
        /*0004*/ 	.word	0x00000082


	//----- nvinfo : EIATTR_KPARAM_INFO
	.align		4
.L_47:
        /*0008*/ 	.byte	0x04, 0x17
        /*000a*/ 	.short	(.L_49 - .L_48)
.L_48:
        /*000c*/ 	.word	0x00000000
        /*0010*/ 	.short	0x0002
        /*0012*/ 	.short	0x000c
        /*0014*/ 	.byte	0x00, 0xf0, 0x11, 0x00


	//----- nvinfo : EIATTR_KPARAM_INFO
	.align		4
.L_49:
        /*0018*/ 	.byte	0x04, 0x17
        /*001a*/ 	.short	(.L_51 - .L_50)
.L_50:
        /*001c*/ 	.word	0x00000000
        /*0020*/ 	.short	0x0001
        /*0022*/ 	.short	0x0008
        /*0024*/ 	.byte	0x00, 0xf0, 0x11, 0x00


	//----- nvinfo : EIATTR_KPARAM_INFO
	.align		4
.L_51:
        /*0028*/ 	.byte	0x04, 0x17
        /*002a*/ 	.short	(.L_53 - .L_52)
.L_52:
        /*002c*/ 	.word	0x00000000
        /*0030*/ 	.short	0x0000
        /*0032*/ 	.short	0x0000
        /*0034*/ 	.byte	0x00, 0xf5, 0x21, 0x00


	//----- nvinfo : EIATTR_SPARSE_MMA_MASK
	.align		4
.L_53:
        /*0038*/ 	.byte	0x03, 0x50
        /*003a*/ 	.short	0x0000


	//----- nvinfo : EIATTR_MAXREG_COUNT
	.align		4
        /*003c*/ 	.byte	0x03, 0x1b
        /*003e*/ 	.short	0x00ff


	//----- nvinfo : EIATTR_NUM_BARRIERS
	.align		4
        /*0040*/ 	.byte	0x02, 0x4c
        /*0042*/ 	.byte	0x01
	.zero		1


	//----- nvinfo : EIATTR_MERCURY_ISA_VERSION
	.align		4
        /*0044*/ 	.byte	0x03, 0x5f
        /*0046*/ 	.short	0x0101


	//----- nvinfo : EIATTR_VRC_CTA_INIT_COUNT
	.align		4
        /*0048*/ 	.byte	0x02, 0x4a
	.zero		1
	.zero		1


	//----- nvinfo : EIATTR_EXIT_INSTR_OFFSETS
	.align		4
        /*004c*/ 	.byte	0x04, 0x1c
        /*004e*/ 	.short	(.L_55 - .L_54)


	//   ....[0]....
.L_54:
        /*0050*/ 	.word	0x00000ca0


	//----- nvinfo : EIATTR_CBANK_PARAM_SIZE
	.align		4
.L_55:
        /*0054*/ 	.byte	0x03, 0x19
        /*0056*/ 	.short	0x0010


	//----- nvinfo : EIATTR_PARAM_CBANK
	.align		4
        /*0058*/ 	.byte	0x04, 0x0a
        /*005a*/ 	.short	(.L_57 - .L_56)
	.align		4
.L_56:
        /*005c*/ 	.word	index@(.nv.constant0._Z7phase_1Piii)
        /*0060*/ 	.short	0x0380
        /*0062*/ 	.short	0x0010


	//----- nvinfo : EIATTR_SW_WAR
	.align		4
.L_57:
        /*0064*/ 	.byte	0x04, 0x36
        /*0066*/ 	.short	(.L_59 - .L_58)
.L_58:
        /*0068*/ 	.word	0x00000008
.L_59:


//--------------------- .nv.callgraph             --------------------------
	.section	.nv.callgraph,"",@"SHT_CUDA_CALLGRAPH"
	.align	4
	.sectionentsize	8
	.align		4
        /*0000*/ 	.word	0x00000000
	.align		4
        /*0004*/ 	.word	0xffffffff
	.align		4
        /*0008*/ 	.word	0x00000000
	.align		4
        /*000c*/ 	.word	0xfffffffe
	.align		4
        /*0010*/ 	.word	0x00000000
	.align		4
        /*0014*/ 	.word	0xfffffffd
	.align		4
        /*0018*/ 	.word	0x00000000
	.align		4
        /*001c*/ 	.word	0xfffffffc


//--------------------- .text._Z7phase_3Piii      --------------------------
	.section	.text._Z7phase_3Piii,"ax",@progbits
	.align	128
        .global         _Z7phase_3Piii
        .type           _Z7phase_3Piii,@function
        .size           _Z7phase_3Piii,(.L_x_6 - _Z7phase_3Piii)
        .other          _Z7phase_3Piii,@"STO_CUDA_ENTRY STV_DEFAULT"
_Z7phase_3Piii:
.text._Z7phase_3Piii:
[----:B------:R-:W-:Y:S01]  /*0000*/  LDC R1, c[0x0][0x37c] ;  /* 0x0000df00ff017b82 */ /* 0x000fe20000000800 */
[----:B------:R-:W0:Y:S07]  /*0010*/  S2R R3, SR_CTAID.Y ;  /* 0x0000000000037919 */ /* 0x000e2e0000002600 */
[----:B------:R-:W0:Y:S01]  /*0020*/  LDC R7, c[0x0][0x38c] ;  /* 0x0000e300ff077b82 */ /* 0x000e220000000800 */
[----:B------:R-:W1:Y:S01]  /*0030*/  S2R R6, SR_CTAID.X ;  /* 0x0000000000067919 */ /* 0x000e620000002500 */
[----:B0-----:R-:W-:-:S04]  /*0040*/  ISETP.NE.AND P0, PT, R3, R7, PT ;  /* 0x000000070300720c */ /* 0x001fc80003f05270 */
[----:B-1----:R-:W-:-:S13]  /*0050*/  ISETP.EQ.OR P0, PT, R6, R7, !P0 ;  /* 0x000000070600720c */ /* 0x002fda0004702670 */
[----:B------:R-:W-:Y:S05]  /*0060*/  @P0 EXIT ;  /* 0x000000000000094d */ /* 0x000fea0003800000 */
[----:B------:R-:W0:Y:S01]  /*0070*/  S2R R0, SR_TID.Y ;  /* 0x0000000000007919 */ /* 0x000e220000002200 */
[----:B------:R-:W1:Y:S01]  /*0080*/  LDCU UR4, c[0x0][0x388] ;  /* 0x00007100ff0477ac */ /* 0x000e620008000800 */
[----:B------:R-:W2:Y:S01]  /*0090*/  LDC.64 R26, c[0x0][0x380] ;  /* 0x0000e000ff1a7b82 */ /* 0x000ea20000000a00 */
[----:B------:R-:W3:Y:S01]  /*00a0*/  S2R R2, SR_TID.X ;  /* 0x0000000000027919 */ /* 0x000ee20000002100 */
[----:B------:R-:W4:Y:S01]  /*00b0*/  LDCU.64 UR8, c[0x0][0x358] ;  /* 0x00006b00ff0877ac */ /* 0x000f220008000a00 */
[--C-:B0-----:R-:W-:Y:S02]  /*00c0*/  IMAD R8, R3, 0x40, R0.reuse ;  /* 0x0000004003087824 */ /* 0x101fe400078e0200 */
[----:B------:R-:W-:Y:S02]  /*00d0*/  IMAD R4, R7, 0x40, R0 ;  /* 0x0000004007047824 */ /* 0x000fe400078e0200 */
[----:B---3--:R-:W-:-:S04]  /*00e0*/  IMAD.SHL.U32 R3, R2, 0x4, RZ ;  /* 0x0000000402037824 */ /* 0x008fc800078e00ff */
[--C-:B-1----:R-:W-:Y:S02]  /*00f0*/  IMAD R5, R8, UR4, R3.reuse ;  /* 0x0000000408057c24 */ /* 0x102fe4000f8e0203 */
[----:B------:R-:W-:Y:S02]  /*0100*/  IMAD R9, R6, 0x40, R3 ;  /* 0x0000004006097824 */ /* 0x000fe400078e0203 */
[----:B------:R-:W-:Y:S02]  /*0110*/  IMAD R7, R7, 0x40, R5 ;  /* 0x0000004007077824 */ /* 0x000fe400078e0205 */
[----:B------:R-:W-:Y:S02]  /*0120*/  IMAD R5, R4, UR4, R9 ;  /* 0x0000000404057c24 */ /* 0x000fe4000f8e0209 */
[----:B--2---:R-:W-:-:S04]  /*0130*/  IMAD.WIDE R6, R7, 0x4, R26 ;  /* 0x0000000407067825 */ /* 0x004fc800078e021a */
[----:B------:R-:W-:Y:S01]  /*0140*/  IMAD.WIDE R4, R5, 0x4, R26 ;  /* 0x0000000405047825 */ /* 0x000fe200078e021a */
[----:B----4-:R-:W2:Y:S04]  /*0150*/  LDG.E R11, desc[UR8][R6.64] ;  /* 0x00000008060b7981 */ /* 0x010ea8000c1e1900 */
[----:B------:R-:W3:Y:S04]  /*0160*/  LDG.E R10, desc[UR8][R4.64] ;  /* 0x00000008040a7981 */ /* 0x000ee8000c1e1900 */
[----:B------:R-:W4:Y:S04]  /*0170*/  LDG.E R12, desc[UR8][R4.64+0x4] ;  /* 0x00000408040c7981 */ /* 0x000f28000c1e1900 */
[----:B------:R-:W4:Y:S04]  /*0180*/  LDG.E R17, desc[UR8][R6.64+0x4] ;  /* 0x0000040806117981 */ /* 0x000f28000c1e1900 */
[----:B------:R-:W4:Y:S04]  /*0190*/  LDG.E R14, desc[UR8][R4.64+0x8] ;  /* 0x00000808040e7981 */ /* 0x000f28000c1e1900 */
[----:B------:R-:W4:Y:S04]  /*01a0*/  LDG.E R19, desc[UR8][R6.64+0x8] ;  /* 0x0000080806137981 */ /* 0x000f28000c1e1900 */
[----:B------:R0:W4:Y:S04]  /*01b0*/  LDG.E R16, desc[UR8][R4.64+0xc] ;  /* 0x00000c0804107981 */ /* 0x000128000c1e1900 */
[----:B------:R-:W4:Y:S01]  /*01c0*/  LDG.E R23, desc[UR8][R6.64+0xc] ;  /* 0x00000c0806177981 */ /* 0x000f22000c1e1900 */
[----:B------:R-:W1:Y:S01]  /*01d0*/  S2UR UR6, SR_CgaCtaId ;  /* 0x00000000000679c3 */ /* 0x000e620000008800 */
[----:B------:R-:W-:Y:S01]  /*01e0*/  IMAD R9, R8, UR4, R9 ;  /* 0x0000000408097c24 */ /* 0x000fe2000f8e0209 */
[----:B------:R-:W-:-:S02]  /*01f0*/  UMOV UR4, 0x400 ;  /* 0x0000040000047882 */ /* 0x000fc40000000000 */
[----:B------:R-:W-:Y:S01]  /*0200*/  UIADD3 UR5, UPT, UPT, UR4, 0x4000, URZ ;  /* 0x0000400004057890 */ /* 0x000fe2000fffe0ff */
[----:B------:R-:W-:Y:S02]  /*0210*/  IMAD R3, R0, 0x40, R3 ;  /* 0x0000004000037824 */ /* 0x000fe400078e0203 */
[----:B------:R-:W-:-:S05]  /*0220*/  IMAD.WIDE R26, R9, 0x4, R26 ;  /* 0x00000004091a7825 */ /* 0x000fca00078e021a */
[----:B------:R0:W5:Y:S04]  /*0230*/  LDG.E R13, desc[UR8][R26.64] ;  /* 0x000000081a0d7981 */ /* 0x000168000c1e1900 */
[----:B------:R0:W5:Y:S04]  /*0240*/  LDG.E R15, desc[UR8][R26.64+0x4] ;  /* 0x000004081a0f7981 */ /* 0x000168000c1e1900 */
[----:B------:R0:W5:Y:S01]  /*0250*/  LDG.E R21, desc[UR8][R26.64+0x8] ;  /* 0x000008081a157981 */ /* 0x000162000c1e1900 */
[----:B-1----:R-:W-:-:S03]  /*0260*/  ULEA UR4, UR6, UR4, 0x18 ;  /* 0x0000000406047291 */ /* 0x002fc6000f8ec0ff */
[----:B------:R1:W5:Y:S01]  /*0270*/  LDG.E R25, desc[UR8][R26.64+0xc] ;  /* 0x00000c081a197981 */ /* 0x000362000c1e1900 */
[----:B------:R-:W-:Y:S02]  /*0280*/  ULEA UR5, UR6, UR5, 0x18 ;  /* 0x0000000506057291 */ /* 0x000fe4000f8ec0ff */
[----:B0-----:R-:W-:-:S04]  /*0290*/  LEA R5, R3, UR4, 0x2 ;  /* 0x0000000403057c11 */ /* 0x001fc8000f8e10ff */
[----:B------:R-:W-:Y:S02]  /*02a0*/  LEA R4, R3, UR5, 0x2 ;  /* 0x0000000503047c11 */ /* 0x000fe4000f8e10ff */
[----:B------:R-:W-:Y:S02]  /*02b0*/  LEA R2, R2, UR4, 0x4 ;  /* 0x0000000402027c11 */ /* 0x000fe4000f8e20ff */
[----:B------:R-:W-:-:S03]  /*02c0*/  LEA R0, R0, UR5, 0x8 ;  /* 0x0000000500007c11 */ /* 0x000fc6000f8e40ff */
[----:B------:R-:W-:Y:S02]  /*02d0*/  VIADD R24, R2, 0x200 ;  /* 0x0000020002187836 */ /* 0x000fe40000000000 */
[----:B------:R-:W-:Y:S01]  /*02e0*/  VIADD R0, R0, 0x8 ;  /* 0x0000000800007836 */ /* 0x000fe20000000000 */
[----:B------:R-:W-:Y:S01]  /*02f0*/  UMOV UR4, 0x200 ;  /* 0x0000020000047882 */ /* 0x000fe20000000000 */
[----:B---3--:R1:W-:Y:S04]  /*0300*/  STS [R5], R10 ;  /* 0x0000000a05007388 */ /* 0x0083e80000000800 */
[----:B--2---:R1:W-:Y:S04]  /*0310*/  STS [R4], R11 ;  /* 0x0000000b04007388 */ /* 0x0043e80000000800 */
[----:B----4-:R1:W-:Y:S04]  /*0320*/  STS [R5+0x4], R12 ;  /* 0x0000040c05007388 */ /* 0x0103e80000000800 */
[----:B------:R1:W-:Y:S04]  /*0330*/  STS [R4+0x4], R17 ;  /* 0x0000041104007388 */ /* 0x0003e80000000800 */
[----:B------:R1:W-:Y:S04]  /*0340*/  STS [R5+0x8], R14 ;  /* 0x0000080e05007388 */ /* 0x0003e80000000800 */
[----:B------:R1:W-:Y:S04]  /*0350*/  STS [R4+0x8], R19 ;  /* 0x0000081304007388 */ /* 0x0003e80000000800 */
[----:B------:R1:W-:Y:S04]  /*0360*/  STS [R5+0xc], R16 ;  /* 0x00000c1005007388 */ /* 0x0003e80000000800 */
[----:B------:R1:W-:Y:S01]  /*0370*/  STS [R4+0xc], R23 ;  /* 0x00000c1704007388 */ /* 0x0003e20000000800 */
[----:B------:R-:W-:Y:S06]  /*0380*/  BAR.SYNC.DEFER_BLOCKING 0x0 ;  /* 0x0000000000007b1d */ /* 0x000fec0000010000 */
.L_x_0:
[----:B------:R-:W-:Y:S01]  /*0390*/  LDS.64 R2, [R0+-0x8] ;  /* 0xfffff80000027984 */ /* 0x000fe20000000a00 */
[----:B------:R-:W-:-:S03]  /*03a0*/  UIADD3 UR4, UPT, UPT, UR4, 0x1000, URZ ;  /* 0x0000100004047890 */ /* 0x000fc6000fffe0ff */
[----:B-1----:R-:W0:Y:S01]  /*03b0*/  LDS.128 R8, [R24+-0x200] ;  /* 0xfffe000018087984 */ /* 0x002e220000000c00 */
[----:B------:R-:W-:-:S03]  /*03c0*/  UISETP.NE.AND UP0, UPT, UR4, 0x4200, UPT ;  /* 0x000042000400788c */ /* 0x000fc6000bf05270 */
[----:B------:R-:W1:Y:S04]  /*03d0*/  LDS.128 R16, [R24+-0x100] ;  /* 0xffff000018107984 */ /* 0x000e680000000c00 */
[----:B------:R-:W-:Y:S04]  /*03e0*/  LDS.64 R22, [R0] ;  /* 0x0000000000167984 */ /* 0x000fe80000000a00 */
[----:B------:R-:W2:Y:S01]  /*03f0*/  LDS.128 R4, [R24] ;  /* 0x0000000018047984 */ /* 0x000ea20000000c00 */
[-C--:B0----5:R-:W-:Y:S02]  /*0400*/  VIADDMNMX R8, R8, R2.reuse, R13, PT ;  /* 0x0000000208087246 */ /* 0x0a1fe4000380010d */
[----:B------:R-:W-:-:S02]  /*0410*/  VIADDMNMX R20, R9, R2, R15, PT ;  /* 0x0000000209147246 */ /* 0x000fc4000380010f */
[----:B------:R-:W0:Y:S01]  /*0420*/  LDS.128 R12, [R24+0x100] ;  /* 0x00010000180c7984 */ /* 0x000e220000000c00 */
[-C--:B------:R-:W-:Y:S02]  /*0430*/  VIADDMNMX R21, R10, R2.reuse, R21, PT ;  /* 0x000000020a157246 */ /* 0x080fe40003800115 */
[----:B------:R-:W-:Y:S02]  /*0440*/  VIADDMNMX R2, R11, R2, R25, PT ;  /* 0x000000020b027246 */ /* 0x000fe40003800119 */
[-C--:B-1----:R-:W-:Y:S02]  /*0450*/  VIADDMNMX R9, R16, R3.reuse, R8, PT ;  /* 0x0000000310097246 */ /* 0x082fe40003800108 */
[-C--:B------:R-:W-:Y:S02]  /*0460*/  VIADDMNMX R8, R17, R3.reuse, R20, PT ;  /* 0x0000000311087246 */ /* 0x080fe40003800114 */
[-C--:B------:R-:W-:Y:S02]  /*0470*/  VIADDMNMX R21, R18, R3.reuse, R21, PT ;  /* 0x0000000312157246 */ /* 0x080fe40003800115 */
[----:B------:R-:W-:-:S02]  /*0480*/  VIADDMNMX R20, R19, R3, R2, PT ;  /* 0x0000000313147246 */ /* 0x000fc40003800102 */
[----:B------:R-:W-:Y:S01]  /*0490*/  LDS.64 R2, [R0+0x8] ;  /* 0x0000080000027984 */ /* 0x000fe20000000a00 */
[-C--:B--2---:R-:W-:Y:S02]  /*04a0*/  VIADDMNMX R4, R4, R22.reuse, R9, PT ;  /* 0x0000001604047246 */ /* 0x084fe40003800109 */
[-C--:B------:R-:W-:Y:S01]  /*04b0*/  VIADDMNMX R28, R5, R22.reuse, R8, PT ;  /* 0x00000016051c7246 */ /* 0x080fe20003800108 */
[----:B------:R-:W1:Y:S01]  /*04c0*/  LDS.128 R16, [R24+0x200] ;  /* 0x0002000018107984 */ /* 0x000e620000000c00 */
[-C--:B------:R-:W-:Y:S02]  /*04d0*/  VIADDMNMX R6, R6, R22.reuse, R21, PT ;  /* 0x0000001606067246 */ /* 0x080fe40003800115 */
[----:B------:R-:W-:Y:S01]  /*04e0*/  VIADDMNMX R22, R7, R22, R20, PT ;  /* 0x0000001607167246 */ /* 0x000fe20003800114 */
[----:B------:R-:W2:Y:S04]  /*04f0*/  LDS.128 R8, [R24+0x300] ;  /* 0x0003000018087984 */ /* 0x000ea80000000c00 */
[----:B------:R-:W-:Y:S01]  /*0500*/  LDS.64 R20, [R0+0x10] ;  /* 0x0000100000147984 */ /* 0x000fe20000000a00 */
[----:B0-----:R-:W-:-:S02]  /*0510*/  VIADDMNMX R25, R12, R23, R4, PT ;  /* 0x000000170c197246 */ /* 0x001fc40003800104 */
[-C--:B------:R-:W-:Y:S02]  /*0520*/  VIADDMNMX R29, R14, R23.reuse, R6, PT ;  /* 0x000000170e1d7246 */ /* 0x080fe40003800106 */
[----:B------:R-:W0:Y:S01]  /*0530*/  LDS.128 R4, [R24+0x400] ;  /* 0x0004000018047984 */ /* 0x000e220000000c00 */
[-C--:B------:R-:W-:Y:S02]  /*0540*/  VIADDMNMX R13, R13, R23.reuse, R28, PT ;  /* 0x000000170d0d7246 */ /* 0x080fe4000380011c */
[----:B------:R-:W-:Y:S02]  /*0550*/  VIADDMNMX R15, R15, R23, R22, PT ;  /* 0x000000170f0f7246 */ /* 0x000fe40003800116 */
[-C--:B-1----:R-:W-:Y:S02]  /*0560*/  VIADDMNMX R16, R16, R2.reuse, R25, PT ;  /* 0x0000000210107246 */ /* 0x082fe40003800119 */
[-C--:B------:R-:W-:Y:S02]  /*0570*/  VIADDMNMX R22, R17, R2.reuse, R13, PT ;  /* 0x0000000211167246 */ /* 0x080fe4000380010d */
[----:B------:R-:W-:-:S02]  /*0580*/  VIADDMNMX R18, R18, R2, R29, PT ;  /* 0x0000000212127246 */ /* 0x000fc4000380011d */
[----:B------:R-:W-:Y:S02]  /*0590*/  VIADDMNMX R2, R19, R2, R15, PT ;  /* 0x0000000213027246 */ /* 0x000fe4000380010f */
[----:B------:R-:W1:Y:S01]  /*05a0*/  LDS.128 R12, [R24+0x500] ;  /* 0x00050000180c7984 */ /* 0x000e620000000c00 */
[-C--:B--2---:R-:W-:Y:S02]  /*05b0*/  VIADDMNMX R29, R8, R3.reuse, R16, PT ;  /* 0x00000003081d7246 */ /* 0x084fe40003800110 */
[-C--:B------:R-:W-:Y:S02]  /*05c0*/  VIADDMNMX R9, R9, R3.reuse, R22, PT ;  /* 0x0000000309097246 */ /* 0x080fe40003800116 */
[-C--:B------:R-:W-:Y:S01]  /*05d0*/  VIADDMNMX R25, R10, R3.reuse, R18, PT ;  /* 0x000000030a197246 */ /* 0x080fe20003800112 */
[----:B------:R-:W-:Y:S01]  /*05e0*/  LDS.64 R22, [R0+0x18] ;  /* 0x0000180000167984 */ /* 0x000fe20000000a00 */
[----:B------:R-:W-:-:S03]  /*05f0*/  VIADDMNMX R2, R11, R3, R2, PT ;  /* 0x000000030b027246 */ /* 0x000fc60003800102 */
[----:B------:R-:W2:Y:S01]  /*0600*/  LDS.128 R16, [R24+0x600] ;  /* 0x0006000018107984 */ /* 0x000ea20000000c00 */
[----:B0-----:R-:W-:-:S03]  /*0610*/  VIADDMNMX R28, R5, R20, R9, PT ;  /* 0x00000014051c7246 */ /* 0x001fc60003800109 */
[----:B------:R-:W0:Y:S01]  /*0620*/  LDS.128 R8, [R24+0x700] ;  /* 0x0007000018087984 */ /* 0x000e220000000c00 */
[-C--:B------:R-:W-:Y:S02]  /*0630*/  VIADDMNMX R4, R4, R20.reuse, R29, PT ;  /* 0x0000001404047246 */ /* 0x080fe4000380011d */
[-C--:B------:R-:W-:Y:S02]  /*0640*/  VIADDMNMX R6, R6, R20.reuse, R25, PT ;  /* 0x0000001406067246 */ /* 0x080fe40003800119 */
[----:B------:R-:W-:Y:S02]  /*0650*/  VIADDMNMX R2, R7, R20, R2, PT ;  /* 0x0000001407027246 */ /* 0x000fe40003800102 */
[-C--:B-1----:R-:W-:Y:S02]  /*0660*/  VIADDMNMX R5, R12, R21.reuse, R4, PT ;  /* 0x000000150c057246 */ /* 0x082fe40003800104 */
[-C--:B------:R-:W-:Y:S02]  /*0670*/  VIADDMNMX R4, R13, R21.reuse, R28, PT ;  /* 0x000000150d047246 */ /* 0x080fe4000380011c */
[----:B------:R-:W-:-:S02]  /*0680*/  VIADDMNMX R7, R14, R21, R6, PT ;  /* 0x000000150e077246 */ /* 0x000fc40003800106 */
[----:B------:R-:W-:Y:S02]  /*0690*/  VIADDMNMX R21, R15, R21, R2, PT ;  /* 0x000000150f157246 */ /* 0x000fe40003800102 */
[----:B------:R-:W-:Y:S01]  /*06a0*/  LDS.64 R2, [R0+0x20] ;  /* 0x0000200000027984 */ /* 0x000fe20000000a00 */
[----:B--2---:R-:W-:-:S03]  /*06b0*/  VIADDMNMX R16, R16, R22, R5, PT ;  /* 0x0000001610107246 */ /* 0x004fc60003800105 */
[----:B------:R-:W1:Y:S01]  /*06c0*/  LDS.128 R12, [R24+0x800] ;  /* 0x00080000180c7984 */ /* 0x000e620000000c00 */
[-C--:B------:R-:W-:Y:S02]  /*06d0*/  VIADDMNMX R20, R17, R22.reuse, R4, PT ;  /* 0x0000001611147246 */ /* 0x080fe40003800104 */
[-C--:B------:R-:W-:Y:S02]  /*06e0*/  VIADDMNMX R18, R18, R22.reuse, R7, PT ;  /* 0x0000001612127246 */ /* 0x080fe40003800107 */
[----:B------:R-:W2:Y:S01]  /*06f0*/  LDS.128 R4, [R24+0x900] ;  /* 0x0009000018047984 */ /* 0x000ea20000000c00 */
[----:B------:R-:W-:Y:S02]  /*0700*/  VIADDMNMX R22, R19, R22, R21, PT ;  /* 0x0000001613167246 */ /* 0x000fe40003800115 */
[-C--:B0-----:R-:W-:Y:S02]  /*0710*/  VIADDMNMX R21, R8, R23.reuse, R16, PT ;  /* 0x0000001708157246 */ /* 0x081fe40003800110 */
[----:B------:R-:W-:-:S02]  /*0720*/  VIADDMNMX R20, R9, R23, R20, PT ;  /* 0x0000001709147246 */ /* 0x000fc40003800114 */
[-C--:B------:R-:W-:Y:S01]  /*0730*/  VIADDMNMX R25, R10, R23.reuse, R18, PT ;  /* 0x000000170a197246 */ /* 0x080fe20003800112 */
[----:B------:R-:W-:Y:S01]  /*0740*/  LDS.64 R8, [R0+0x28] ;  /* 0x0000280000087984 */ /* 0x000fe20000000a00 */
[----:B------:R-:W-:-:S03]  /*0750*/  VIADDMNMX R11, R11, R23, R22, PT ;  /* 0x000000170b0b7246 */ /* 0x000fc60003800116 */
[----:B------:R-:W0:Y:S01]  /*0760*/  LDS.128 R16, [R24+0xa00] ;  /* 0x000a000018107984 */ /* 0x000e220000000c00 */
[-C--:B-1----:R-:W-:Y:S02]  /*0770*/  VIADDMNMX R21, R12, R2.reuse, R21, PT ;  /* 0x000000020c157246 */ /* 0x082fe40003800115 */
[-C--:B------:R-:W-:Y:S02]  /*0780*/  VIADDMNMX R20, R13, R2.reuse, R20, PT ;  /* 0x000000020d147246 */ /* 0x080fe40003800114 */
[-C--:B------:R-:W-:Y:S02]  /*0790*/  VIADDMNMX R25, R14, R2.reuse, R25, PT ;  /* 0x000000020e197246 */ /* 0x080fe40003800119 */
[----:B------:R-:W-:Y:S02]  /*07a0*/  VIADDMNMX R10, R15, R2, R11, PT ;  /* 0x000000020f0a7246 */ /* 0x000fe4000380010b */
[----:B------:R-:W1:Y:S01]  /*07b0*/  LDS.128 R12, [R24+0xb00] ;  /* 0x000b0000180c7984 */ /* 0x000e620000000c00 */
[----:B--2---:R-:W-:-:S02]  /*07c0*/  VIADDMNMX R21, R4, R3, R21, PT ;  /* 0x0000000304157246 */ /* 0x004fc40003800115 */
[-C--:B------:R-:W-:Y:S02]  /*07d0*/  VIADDMNMX R20, R5, R3.reuse, R20, PT ;  /* 0x0000000305147246 */ /* 0x080fe40003800114 */
[-C--:B------:R-:W-:Y:S02]  /*07e0*/  VIADDMNMX R11, R6, R3.reuse, R25, PT ;  /* 0x00000003060b7246 */ /* 0x080fe40003800119 */
[----:B------:R-:W-:Y:S02]  /*07f0*/  VIADDMNMX R10, R7, R3, R10, PT ;  /* 0x00000003070a7246 */ /* 0x000fe4000380010a */
[----:B------:R2:W-:Y:S01]  /*0800*/  LDS.64 R2, [R0+0x30] ;  /* 0x0000300000027984 */ /* 0x0005e20000000a00 */
[-C--:B0-----:R-:W-:Y:S02]  /*0810*/  VIADDMNMX R16, R16, R8.reuse, R21, PT ;  /* 0x0000000810107246 */ /* 0x081fe40003800115 */
[-C--:B------:R-:W-:Y:S01]  /*0820*/  VIADDMNMX R28, R17, R8.reuse, R20, PT ;  /* 0x00000008111c7246 */ /* 0x080fe20003800114 */
[----:B------:R-:W0:Y:S01]  /*0830*/  LDS.128 R4, [R24+0xc00] ;  /* 0x000c000018047984 */ /* 0x000e220000000c00 */
[----:B------:R-:W-:-:S02]  /*0840*/  VIADDMNMX R11, R18, R8, R11, PT ;  /* 0x00000008120b7246 */ /* 0x000fc4000380010b */
[----:B------:R-:W-:Y:S01]  /*0850*/  VIADDMNMX R10, R19, R8, R10, PT ;  /* 0x00000008130a7246 */ /* 0x000fe2000380010a */
[----:B------:R3:W4:Y:S01]  /*0860*/  LDS.128 R20, [R24+0xd00] ;  /* 0x000d000018147984 */ /* 0x0007220000000c00 */
[----:B--2---:R-:W-:Y:S02]  /*0870*/  VIADD R0, R0, 0x40 ;  /* 0x0000004000007836 */ /* 0x004fe40000000000 */
[----:B---3--:R-:W-:Y:S01]  /*0880*/  VIADD R24, R24, 0x1000 ;  /* 0x0000100018187836 */ /* 0x008fe20000000000 */
[-C--:B-1----:R-:W-:Y:S02]  /*0890*/  VIADDMNMX R13, R13, R9.reuse, R28, PT ;  /* 0x000000090d0d7246 */ /* 0x082fe4000380011c */
[-C--:B------:R-:W-:Y:S02]  /*08a0*/  VIADDMNMX R17, R12, R9.reuse, R16, PT ;  /* 0x000000090c117246 */ /* 0x080fe40003800110 */
[-C--:B------:R-:W-:Y:S02]  /*08b0*/  VIADDMNMX R11, R14, R9.reuse, R11, PT ;  /* 0x000000090e0b7246 */ /* 0x080fe4000380010b */
[----:B------:R-:W-:-:S02]  /*08c0*/  VIADDMNMX R10, R15, R9, R10, PT ;  /* 0x000000090f0a7246 */ /* 0x000fc4000380010a */
[-C--:B0-----:R-:W-:Y:S02]  /*08d0*/  VIADDMNMX R8, R5, R2.reuse, R13, PT ;  /* 0x0000000205087246 */ /* 0x081fe4000380010d */
[-C--:B------:R-:W-:Y:S02]  /*08e0*/  VIADDMNMX R4, R4, R2.reuse, R17, PT ;  /* 0x0000000204047246 */ /* 0x080fe40003800111 */
[-C--:B------:R-:W-:Y:S02]  /*08f0*/  VIADDMNMX R6, R6, R2.reuse, R11, PT ;  /* 0x0000000206067246 */ /* 0x080fe4000380010b */
[----:B------:R-:W-:Y:S02]  /*0900*/  VIADDMNMX R10, R7, R2, R10, PT ;  /* 0x00000002070a7246 */ /* 0x000fe4000380010a */
[-C--:B----4-:R-:W-:Y:S02]  /*0910*/  VIADDMNMX R15, R21, R3.reuse, R8, PT ;  /* 0x00000003150f7246 */ /* 0x090fe40003800108 */
[----:B------:R-:W-:-:S02]  /*0920*/  VIADDMNMX R13, R20, R3, R4, PT ;  /* 0x00000003140d7246 */ /* 0x000fc40003800104 */
[-C--:B------:R-:W-:Y:S02]  /*0930*/  VIADDMNMX R21, R22, R3.reuse, R6, PT ;  /* 0x0000000316157246 */ /* 0x080fe40003800106 */
[----:B------:R-:W-:Y:S01]  /*0940*/  VIADDMNMX R25, R23, R3, R10, PT ;  /* 0x0000000317197246 */ /* 0x000fe2000380010a */
[----:B------:R-:W-:Y:S06]  /*0950*/  BRA.U UP0, `(.L_x_0) ;  /* 0xfffffff9008c7547 */ /* 0x000fec000b83ffff */
[----:B------:R-:W-:Y:S04]  /*0960*/  STG.E desc[UR8][R26.64], R13 ;  /* 0x0000000d1a007986 */ /* 0x000fe8000c101908 */
[----:B------:R-:W-:Y:S04]  /*0970*/  STG.E desc[UR8][R26.64+0x4], R15 ;  /* 0x0000040f1a007986 */ /* 0x000fe8000c101908 */
[----:B------:R-:W-:Y:S04]  /*0980*/  STG.E desc[UR8][R26.64+0x8], R21 ;  /* 0x000008151a007986 */ /* 0x000fe8000c101908 */
[----:B------:R-:W-:Y:S01]  /*0990*/  STG.E desc[UR8][R26.64+0xc], R25 ;  /* 0x00000c191a007986 */ /* 0x000fe2000c101908 */
[----:B------:R-:W-:Y:S05]  /*09a0*/  EXIT ;  /* 0x000000000000794d */ /* 0x000fea0003800000 */
.L_x_1:
[----:B------:R-:W-:-:S00]  /*09b0*/  BRA `(.L_x_1) ;  /* 0xfffffffc00fc7947 */ /* 0x000fc0000383ffff */
[----:B------:R-:W-:-:S00]  /*09c0*/  NOP ;  /* 0x0000000000007918 */ /* 0x000fc00000000000 */
        /* <DEDUP_REMOVED lines=11> */
.L_x_6:


//--------------------- .text._Z12phase_2_fusePiii --------------------------
	.section	.text._Z12phase_2_fusePiii,"ax",@progbits
	.align	128
        .global         _Z12phase_2_fusePiii
        .type           _Z12phase_2_fusePiii,@function
        .size           _Z12phase_2_fusePiii,(.L_x_7 - _Z12phase_2_fusePiii)
        .other          _Z12phase_2_fusePiii,@"STO_CUDA_ENTRY STV_DEFAULT"
_Z12phase_2_fusePiii:
.text._Z12phase_2_fusePiii:
[----:B------:R-:W-:Y:S01]  /*0000*/  LDC R1, c[0x0][0x37c] ;  /* 0x0000df00ff017b82 */ /* 0x000fe20000000800 */
[----:B------:R-:W0:Y:S07]  /*0010*/  S2R R3, SR_CTAID.X ;  /* 0x0000000000037919 */ /* 0x000e2e0000002500 */
[----:B------:R-:W0:Y:S02]  /*0020*/  LDC R10, c[0x0][0x38c] ;  /* 0x0000e300ff0a7b82 */ /* 0x000e240000000800 */
[----:B0-----:R-:W-:-:S13]  /*0030*/  ISETP.NE.AND P0, PT, R3, R10, PT ;  /* 0x0000000a0300720c */ /* 0x001fda0003f05270 */
[----:B------:R-:W-:Y:S05]  /*0040*/  @!P0 EXIT ;  /* 0x000000000000894d */ /* 0x000fea0003800000 */
[----:B------:R-:W0:Y:S01]  /*0050*/  S2R R0, SR_TID.X ;  /* 0x0000000000007919 */ /* 0x000e220000002100 */
[----:B------:R-:W1:Y:S01]  /*0060*/  LDC.64 R8, c[0x0][0x380] ;  /* 0x0000e000ff087b82 */ /* 0x000e620000000a00 */
[----:B------:R-:W2:Y:S01]  /*0070*/  LDCU UR4, c[0x0][0x388] ;  /* 0x00007100ff0477ac */ /* 0x000ea20008000800 */
[----:B------:R-:W3:Y:S01]  /*0080*/  S2R R6, SR_TID.Y ;  /* 0x0000000000067919 */ /* 0x000ee20000002200 */
[----:B------:R-:W4:Y:S01]  /*0090*/  LDCU.64 UR8, c[0x0][0x358] ;  /* 0x00006b00ff0877ac */ /* 0x000f220008000a00 */
[----:B0-----:R-:W-:Y:S02]  /*00a0*/  IMAD.SHL.U32 R7, R0, 0x4, RZ ;  /* 0x0000000400077824 */ /* 0x001fe400078e00ff */
[C-C-:B---3--:R-:W-:Y:S02]  /*00b0*/  IMAD R4, R3.reuse, 0x40, R6.reuse ;  /* 0x0000004003047824 */ /* 0x148fe400078e0206 */
[----:B------:R-:W-:Y:S02]  /*00c0*/  IMAD R2, R10, 0x40, R6 ;  /* 0x000000400a027824 */ /* 0x000fe400078e0206 */
[----:B------:R-:W-:-:S02]  /*00d0*/  IMAD R3, R3, 0x40, R7 ;  /* 0x0000004003037824 */ /* 0x000fc400078e0207 */
[----:B------:R-:W-:Y:S02]  /*00e0*/  IMAD R5, R10, 0x40, R7 ;  /* 0x000000400a057824 */ /* 0x000fe400078e0207 */
[----:B--2---:R-:W-:Y:S02]  /*00f0*/  IMAD R3, R2, UR4, R3 ;  /* 0x0000000402037c24 */ /* 0x004fe4000f8e0203 */
[--C-:B------:R-:W-:Y:S02]  /*0100*/  IMAD R11, R4, UR4, R5.reuse ;  /* 0x00000004040b7c24 */ /* 0x100fe4000f8e0205 */
[----:B------:R-:W-:Y:S02]  /*0110*/  IMAD R13, R2, UR4, R5 ;  /* 0x00000004020d7c24 */ /* 0x000fe4000f8e0205 */
[----:B-1----:R-:W-:-:S04]  /*0120*/  IMAD.WIDE R2, R3, 0x4, R8 ;  /* 0x0000000403027825 */ /* 0x002fc800078e0208 */
[--C-:B------:R-:W-:Y:S01]  /*0130*/  IMAD.WIDE R4, R11, 0x4, R8.reuse ;  /* 0x000000040b047825 */ /* 0x100fe200078e0208 */
[----:B----4-:R-:W2:Y:S03]  /*0140*/  LDG.E R15, desc[UR8][R2.64+0x4] ;  /* 0x00000408020f7981 */ /* 0x010ea6000c1e1900 */
[----:B------:R-:W-:Y:S01]  /*0150*/  IMAD.WIDE R8, R13, 0x4, R8 ;  /* 0x000000040d087825 */ /* 0x000fe200078e0208 */
[----:B------:R-:W3:Y:S04]  /*0160*/  LDG.E R12, desc[UR8][R4.64] ;  /* 0x00000008040c7981 */ /* 0x000ee8000c1e1900 */
[----:B------:R-:W4:Y:S04]  /*0170*/  LDG.E R13, desc[UR8][R2.64] ;  /* 0x00000008020d7981 */ /* 0x000f28000c1e1900 */
[----:B------:R-:W5:Y:S04]  /*0180*/  LDG.E R14, desc[UR8][R8.64] ;  /* 0x00000008080e7981 */ /* 0x000f68000c1e1900 */
[----:B------:R-:W2:Y:S04]  /*0190*/  LDG.E R16, desc[UR8][R4.64+0x4] ;  /* 0x0000040804107981 */ /* 0x000ea8000c1e1900 */
[----:B------:R-:W2:Y:S04]  /*01a0*/  LDG.E R18, desc[UR8][R8.64+0x4] ;  /* 0x0000040808127981 */ /* 0x000ea8000c1e1900 */
[----:B------:R-:W2:Y:S04]  /*01b0*/  LDG.E R17, desc[UR8][R2.64+0x8] ;  /* 0x0000080802117981 */ /* 0x000ea8000c1e1900 */
[----:B------:R-:W2:Y:S04]  /*01c0*/  LDG.E R20, desc[UR8][R4.64+0x8] ;  /* 0x0000080804147981 */ /* 0x000ea8000c1e1900 */
[----:B------:R-:W2:Y:S04]  /*01d0*/  LDG.E R22, desc[UR8][R8.64+0x8] ;  /* 0x0000080808167981 */ /* 0x000ea8000c1e1900 */
[----:B------:R-:W2:Y:S04]  /*01e0*/  LDG.E R19, desc[UR8][R2.64+0xc] ;  /* 0x00000c0802137981 */ /* 0x000ea8000c1e1900 */
[----:B------:R-:W2:Y:S04]  /*01f0*/  LDG.E R24, desc[UR8][R4.64+0xc] ;  /* 0x00000c0804187981 */ /* 0x000ea8000c1e1900 */
[----:B------:R0:W2:Y:S01]  /*0200*/  LDG.E R26, desc[UR8][R8.64+0xc] ;  /* 0x00000c08081a7981 */ /* 0x0000a2000c1e1900 */
[----:B------:R-:W1:Y:S01]  /*0210*/  S2UR UR7, SR_CgaCtaId ;  /* 0x00000000000779c3 */ /* 0x000e620000008800 */
[----:B------:R-:W-:-:S02]  /*0220*/  UMOV UR4, 0x400 ;  /* 0x0000040000047882 */ /* 0x000fc40000000000 */
[----:B------:R-:W-:Y:S02]  /*0230*/  UIADD3 UR5, UPT, UPT, UR4, 0x4000, URZ ;  /* 0x0000400004057890 */ /* 0x000fe4000fffe0ff */
[----:B------:R-:W-:Y:S01]  /*0240*/  UIADD3 UR6, UPT, UPT, UR4, 0x8000, URZ ;  /* 0x0000800004067890 */ /* 0x000fe2000fffe0ff */
[----:B------:R-:W-:Y:S01]  /*0250*/  IMAD R11, R6, 0x40, R7 ;  /* 0x00000040060b7824 */ /* 0x000fe200078e0207 */
[----:B-1----:R-:W-:Y:S02]  /*0260*/  ULEA UR4, UR7, UR4, 0x18 ;  /* 0x0000000407047291 */ /* 0x002fe4000f8ec0ff */
[----:B------:R-:W-:Y:S02]  /*0270*/  ULEA UR5, UR7, UR5, 0x18 ;  /* 0x0000000507057291 */ /* 0x000fe4000f8ec0ff */
[----:B------:R-:W-:Y:S02]  /*0280*/  ULEA UR6, UR7, UR6, 0x18 ;  /* 0x0000000607067291 */ /* 0x000fe4000f8ec0ff */
[----:B------:R-:W-:-:S02]  /*0290*/  LEA R10, R11, UR4, 0x2 ;  /* 0x000000040b0a7c11 */ /* 0x000fc4000f8e10ff */
[C---:B------:R-:W-:Y:S02]  /*02a0*/  LEA R7, R11.reuse, UR5, 0x2 ;  /* 0x000000050b077c11 */ /* 0x040fe4000f8e10ff */
[----:B------:R-:W-:Y:S02]  /*02b0*/  LEA R11, R11, UR6, 0x2 ;  /* 0x000000060b0b7c11 */ /* 0x000fe4000f8e10ff */
[----:B0-----:R-:W-:Y:S02]  /*02c0*/  LEA R9, R0, UR4, 0x4 ;  /* 0x0000000400097c11 */ /* 0x001fe4000f8e20ff */
[C---:B------:R-:W-:Y:S02]  /*02d0*/  LEA R8, R6.reuse, UR5, 0x8 ;  /* 0x0000000506087c11 */ /* 0x040fe4000f8e40ff */
[----:B------:R-:W-:Y:S01]  /*02e0*/  LEA R6, R6, UR6, 0x8 ;  /* 0x0000000606067c11 */ /* 0x000fe2000f8e40ff */
[----:B------:R-:W-:Y:S01]  /*02f0*/  VIADD R9, R9, 0x8 ;  /* 0x0000000809097836 */ /* 0x000fe20000000000 */
[----:B------:R-:W-:Y:S01]  /*0300*/  LEA R0, R0, UR6, 0x4 ;  /* 0x0000000600007c11 */ /* 0x000fe2000f8e20ff */
[----:B------:R-:W-:Y:S01]  /*0310*/  UMOV UR4, 0x8 ;  /* 0x0000000800047882 */ /* 0x000fe20000000000 */
[----:B----4-:R0:W-:Y:S04]  /*0320*/  STS [R10], R13 ;  /* 0x0000000d0a007388 */ /* 0x0101e80000000800 */
[----:B---3--:R0:W-:Y:S04]  /*0330*/  STS [R7], R12 ;  /* 0x0000000c07007388 */ /* 0x0081e80000000800 */
[----:B-----5:R0:W-:Y:S04]  /*0340*/  STS [R11], R14 ;  /* 0x0000000e0b007388 */ /* 0x0201e80000000800 */
[----:B--2---:R0:W-:Y:S04]  /*0350*/  STS [R10+0x4], R15 ;  /* 0x0000040f0a007388 */ /* 0x0041e80000000800 */
[----:B------:R0:W-:Y:S04]  /*0360*/  STS [R7+0x4], R16 ;  /* 0x0000041007007388 */ /* 0x0001e80000000800 */
[----:B------:R0:W-:Y:S04]  /*0370*/  STS [R11+0x4], R18 ;  /* 0x000004120b007388 */ /* 0x0001e80000000800 */
[----:B------:R0:W-:Y:S04]  /*0380*/  STS [R10+0x8], R17 ;  /* 0x000008110a007388 */ /* 0x0001e80000000800 */
[----:B------:R0:W-:Y:S04]  /*0390*/  STS [R7+0x8], R20 ;  /* 0x0000081407007388 */ /* 0x0001e80000000800 */
[----:B------:R0:W-:Y:S04]  /*03a0*/  STS [R11+0x8], R22 ;  /* 0x000008160b007388 */ /* 0x0001e80000000800 */
[----:B------:R0:W-:Y:S04]  /*03b0*/  STS [R10+0xc], R19 ;  /* 0x00000c130a007388 */ /* 0x0001e80000000800 */
[----:B------:R0:W-:Y:S04]  /*03c0*/  STS [R7+0xc], R24 ;  /* 0x00000c1807007388 */ /* 0x0001e80000000800 */
[----:B------:R0:W-:Y:S01]  /*03d0*/  STS [R11+0xc], R26 ;  /* 0x00000c1a0b007388 */ /* 0x0001e20000000800 */
[----:B------:R-:W-:Y:S06]  /*03e0*/  BAR.SYNC.DEFER_BLOCKING 0x0 ;  /* 0x0000000000007b1d */ /* 0x000fec0000010000 */
.L_x_2:
[----:B0-----:R-:W-:Y:S04]  /*03f0*/  LDS R11, [R6] ;  /* 0x00000000060b7984 */ /* 0x001fe80000000800 */
[----:B------:R-:W-:Y:S04]  /*0400*/  LDS R12, [R10] ;  /* 0x000000000a0c7984 */ /* 0x000fe80000000800 */
[----:B------:R-:W0:Y:S02]  /*0410*/  LDS R13, [R9+-0x8] ;  /* 0xfffff800090d7984 */ /* 0x000e240000000800 */
[----:B0-----:R-:W-:-:S05]  /*0420*/  VIADDMNMX R13, R13, R11, R12, PT ;  /* 0x0000000b0d0d7246 */ /* 0x001fca000380010c */
[----:B------:R-:W-:Y:S04]  /*0430*/  STS [R10], R13 ;  /* 0x0000000d0a007388 */ /* 0x000fe80000000800 */
[----:B------:R-:W-:Y:S04]  /*0440*/  LDS R12, [R7] ;  /* 0x00000000070c7984 */ /* 0x000fe80000000800 */
[----:B------:R-:W-:Y:S04]  /*0450*/  LDS R15, [R8] ;  /* 0x00000000080f7984 */ /* 0x000fe80000000800 */
[----:B-1----:R-:W0:Y:S02]  /*0460*/  LDS R14, [R0+UR4+-0x8] ;  /* 0xfffff804000e7984 */ /* 0x002e240008000800 */
[----:B0-----:R-:W-:-:S05]  /*0470*/  VIADDMNMX R12, R14, R15, R12, PT ;  /* 0x0000000f0e0c7246 */ /* 0x001fca000380010c */
[----:B------:R-:W-:Y:S04]  /*0480*/  STS [R7], R12 ;  /* 0x0000000c07007388 */ /* 0x000fe80000000800 */
[----:B------:R-:W-:Y:S04]  /*0490*/  LDS R14, [R10+0x4] ;  /* 0x000004000a0e7984 */ /* 0x000fe80000000800 */
[----:B------:R-:W0:Y:S02]  /*04a0*/  LDS R15, [R9+-0x4] ;  /* 0xfffffc00090f7984 */ /* 0x000e240000000800 */
[----:B0-----:R-:W-:-:S05]  /*04b0*/  VIADDMNMX R15, R15, R11, R14, PT ;  /* 0x0000000b0f0f7246 */ /* 0x001fca000380010e */
[----:B------:R-:W-:Y:S04]  /*04c0*/  STS [R10+0x4], R15 ;  /* 0x0000040f0a007388 */ /* 0x000fe80000000800 */
[----:B------:R-:W-:Y:S04]  /*04d0*/  LDS R14, [R7+0x4] ;  /* 0x00000400070e7984 */ /* 0x000fe80000000800 */
[----:B------:R-:W-:Y:S04]  /*04e0*/  LDS R13, [R8] ;  /* 0x00000000080d7984 */ /* 0x000fe80000000800 */
[----:B------:R-:W0:Y:S02]  /*04f0*/  LDS R16, [R0+UR4+-0x4] ;  /* 0xfffffc0400107984 */ /* 0x000e240008000800 */
[----:B0-----:R-:W-:-:S05]  /*0500*/  VIADDMNMX R14, R16, R13, R14, PT ;  /* 0x0000000d100e7246 */ /* 0x001fca000380010e */
[----:B------:R-:W-:Y:S04]  /*0510*/  STS [R7+0x4], R14 ;  /* 0x0000040e07007388 */ /* 0x000fe80000000800 */
[----:B------:R-:W-:Y:S04]  /*0520*/  LDS R16, [R10+0x8] ;  /* 0x000008000a107984 */ /* 0x000fe80000000800 */
[----:B------:R-:W0:Y:S02]  /*0530*/  LDS R12, [R9] ;  /* 0x00000000090c7984 */ /* 0x000e240000000800 */
[----:B0-----:R-:W-:-:S05]  /*0540*/  VIADDMNMX R13, R12, R11, R16, PT ;  /* 0x0000000b0c0d7246 */ /* 0x001fca0003800110 */
[----:B------:R-:W-:Y:S04]  /*0550*/  STS [R10+0x8], R13 ;  /* 0x0000080d0a007388 */ /* 0x000fe80000000800 */
[----:B------:R-:W-:Y:S04]  /*0560*/  LDS R12, [R7+0x8] ;  /* 0x00000800070c7984 */ /* 0x000fe80000000800 */
[----:B------:R-:W-:Y:S04]  /*0570*/  LDS R15, [R8] ;  /* 0x00000000080f7984 */ /* 0x000fe80000000800 */
[----:B------:R-:W0:Y:S02]  /*0580*/  LDS R16, [R0+UR4] ;  /* 0x0000000400107984 */ /* 0x000e240008000800 */
[----:B0-----:R-:W-:-:S05]  /*0590*/  VIADDMNMX R12, R16, R15, R12, PT ;  /* 0x0000000f100c7246 */ /* 0x001fca000380010c */
[----:B------:R-:W-:Y:S04]  /*05a0*/  STS [R7+0x8], R12 ;  /* 0x0000080c07007388 */ /* 0x000fe80000000800 */
[----:B------:R-:W-:Y:S04]  /*05b0*/  LDS R16, [R10+0xc] ;  /* 0x00000c000a107984 */ /* 0x000fe80000000800 */
[----:B------:R-:W0:Y:S02]  /*05c0*/  LDS R14, [R9+0x4] ;  /* 0x00000400090e7984 */ /* 0x000e240000000800 */
[----:B0-----:R-:W-:-:S05]  /*05d0*/  VIADDMNMX R15, R14, R11, R16, PT ;  /* 0x0000000b0e0f7246 */ /* 0x001fca0003800110 */
[----:B------:R-:W-:Y:S04]  /*05e0*/  STS [R10+0xc], R15 ;  /* 0x00000c0f0a007388 */ /* 0x000fe80000000800 */
[----:B------:R-:W-:Y:S04]  /*05f0*/  LDS R11, [R7+0xc] ;  /* 0x00000c00070b7984 */ /* 0x000fe80000000800 */
[----:B------:R-:W-:Y:S04]  /*0600*/  LDS R14, [R8] ;  /* 0x00000000080e7984 */ /* 0x000fe80000000800 */
[----:B------:R-:W0:Y:S02]  /*0610*/  LDS R13, [R0+UR4+0x4] ;  /* 0x00000404000d7984 */ /* 0x000e240008000800 */
[----:B0-----:R-:W-:-:S05]  /*0620*/  VIADDMNMX R14, R13, R14, R11, PT ;  /* 0x0000000e0d0e7246 */ /* 0x001fca000380010b */
[----:B------:R-:W-:Y:S01]  /*0630*/  STS [R7+0xc], R14 ;  /* 0x00000c0e07007388 */ /* 0x000fe20000000800 */
[----:B------:R-:W-:Y:S06]  /*0640*/  BAR.SYNC.DEFER_BLOCKING 0x0 ;  /* 0x0000000000007b1d */ /* 0x000fec0000010000 */
[----:B------:R-:W-:Y:S04]  /*0650*/  LDS R11, [R6+0x4] ;  /* 0x00000400060b7984 */ /* 0x000fe80000000800 */
[----:B------:R-:W-:Y:S04]  /*0660*/  LDS R12, [R10] ;  /* 0x000000000a0c7984 */ /* 0x000fe80000000800 */
[----:B------:R-:W0:Y:S02]  /*0670*/  LDS R13, [R9+0xf8] ;  /* 0x0000f800090d7984 */ /* 0x000e240000000800 */
[----:B0-----:R-:W-:-:S05]  /*0680*/  VIADDMNMX R13, R13, R11, R12, PT ;  /* 0x0000000b0d0d7246 */ /* 0x001fca000380010c */
[----:B------:R-:W-:Y:S04]  /*0690*/  STS [R10], R13 ;  /* 0x0000000d0a007388 */ /* 0x000fe80000000800 */
[----:B------:R-:W-:Y:S04]  /*06a0*/  LDS R12, [R7] ;  /* 0x00000000070c7984 */ /* 0x000fe80000000800 */
[----:B------:R-:W-:Y:S04]  /*06b0*/  LDS R15, [R8+0x4] ;  /* 0x00000400080f7984 */ /* 0x000fe80000000800 */
[----:B------:R-:W0:Y:S02]  /*06c0*/  LDS R16, [R0+UR4+0xf8] ;  /* 0x0000f80400107984 */ /* 0x000e240008000800 */
[----:B0-----:R-:W-:-:S05]  /*06d0*/  VIADDMNMX R12, R16, R15, R12, PT ;  /* 0x0000000f100c7246 */ /* 0x001fca000380010c */
[----:B------:R-:W-:Y:S04]  /*06e0*/  STS [R7], R12 ;  /* 0x0000000c07007388 */ /* 0x000fe80000000800 */
[----:B------:R-:W-:Y:S04]  /*06f0*/  LDS R14, [R10+0x4] ;  /* 0x000004000a0e7984 */ /* 0x000fe80000000800 */
[----:B------:R-:W0:Y:S02]  /*0700*/  LDS R15, [R9+0xfc] ;  /* 0x0000fc00090f7984 */ /* 0x000e240000000800 */
[----:B0-----:R-:W-:-:S05]  /*0710*/  VIADDMNMX R15, R15, R11, R14, PT ;  /* 0x0000000b0f0f7246 */ /* 0x001fca000380010e */
[----:B------:R-:W-:Y:S04]  /*0720*/  STS [R10+0x4], R15 ;  /* 0x0000040f0a007388 */ /* 0x000fe80000000800 */
[----:B------:R-:W-:Y:S04]  /*0730*/  LDS R14, [R7+0x4] ;  /* 0x00000400070e7984 */ /* 0x000fe80000000800 */
[----:B------:R-:W-:Y:S04]  /*0740*/  LDS R13, [R8+0x4] ;  /* 0x00000400080d7984 */ /* 0x000fe80000000800 */
[----:B------:R-:W0:Y:S02]  /*0750*/  LDS R16, [R0+UR4+0xfc] ;  /* 0x0000fc0400107984 */ /* 0x000e240008000800 */
[----:B0-----:R-:W-:-:S05]  /*0760*/  VIADDMNMX R14, R16, R13, R14, PT ;  /* 0x0000000d100e7246 */ /* 0x001fca000380010e */
[----:B------:R-:W-:Y:S04]  /*0770*/  STS [R7+0x4], R14 ;  /* 0x0000040e07007388 */ /* 0x000fe80000000800 */
        /* <DEDUP_REMOVED lines=57> */
[----:B------:R0:W-:Y:S04]  /*0b10*/  LDS R11, [R6+0xc] ;  /* 0x00000c00060b7984 */ /* 0x0001e80000000800 */
[----:B------:R-:W-:Y:S04]  /*0b20*/  LDS R12, [R10] ;  /* 0x000000000a0c7984 */ /* 0x000fe80000000800 */
[----:B------:R-:W1:Y:S01]  /*0b30*/  LDS R13, [R9+0x2f8] ;  /* 0x0002f800090d7984 */ /* 0x000e620000000800 */
[----:B0-----:R-:W-:Y:S01]  /*0b40*/  VIADD R6, R6, 0x10 ;  /* 0x0000001006067836 */ /* 0x001fe20000000000 */
[----:B-1----:R-:W-:-:S05]  /*0b50*/  VIADDMNMX R13, R13, R11, R12, PT ;  /* 0x0000000b0d0d7246 */ /* 0x002fca000380010c */
        /* <DEDUP_REMOVED lines=25> */
[----:B------:R0:W1:Y:S02]  /*0cf0*/  LDS R14, [R9+0x304] ;  /* 0x00030400090e7984 */ /* 0x0000640000000800 */
[----:B0-----:R-:W-:Y:S01]  /*0d00*/  VIADD R9, R9, 0x400 ;  /* 0x0000040009097836 */ /* 0x001fe20000000000 */
[----:B-1----:R-:W-:-:S05]  /*0d10*/  VIADDMNMX R11, R14, R11, R16, PT ;  /* 0x0000000b0e0b7246 */ /* 0x002fca0003800110 */
[----:B------:R-:W-:Y:S04]  /*0d20*/  STS [R10+0xc], R11 ;  /* 0x00000c0b0a007388 */ /* 0x000fe80000000800 */
[----:B------:R-:W-:Y:S04]  /*0d30*/  LDS R14, [R7+0xc] ;  /* 0x00000c00070e7984 */ /* 0x000fe80000000800 */
[----:B------:R0:W-:Y:S04]  /*0d40*/  LDS R13, [R8+0xc] ;  /* 0x00000c00080d7984 */ /* 0x0001e80000000800 */
[----:B------:R-:W1:Y:S01]  /*0d50*/  LDS R15, [R0+UR4+0x304] ;  /* 0x00030404000f7984 */ /* 0x000e620008000800 */
[----:B------:R-:W-:Y:S01]  /*0d60*/  UIADD3 UR4, UPT, UPT, UR4, 0x400, URZ ;  /* 0x0000040004047890 */ /* 0x000fe2000fffe0ff */
[----:B0-----:R-:W-:-:S03]  /*0d70*/  VIADD R8, R8, 0x10 ;  /* 0x0000001008087836 */ /* 0x001fc60000000000 */
[----:B------:R-:W-:Y:S01]  /*0d80*/  UISETP.NE.AND UP0, UPT, UR4, 0x4008, UPT ;  /* 0x000040080400788c */ /* 0x000fe2000bf05270 */
[----:B-1----:R-:W-:-:S05]  /*0d90*/  VIADDMNMX R14, R15, R13, R14, PT ;  /* 0x0000000d0f0e7246 */ /* 0x002fca000380010e */
[----:B------:R1:W-:Y:S01]  /*0da0*/  STS [R7+0xc], R14 ;  /* 0x00000c0e07007388 */ /* 0x0003e20000000800 */
[----:B------:R-:W-:Y:S06]  /*0db0*/  BAR.SYNC.DEFER_BLOCKING 0x0 ;  /* 0x0000000000007b1d */ /* 0x000fec0000010000 */
[----:B------:R-:W-:Y:S05]  /*0dc0*/  BRA.U UP0, `(.L_x_2) ;  /* 0xfffffff500887547 */ /* 0x000fea000b83ffff */
[----:B------:R-:W0:Y:S04]  /*0dd0*/  LDS.128 R8, [R10] ;  /* 0x000000000a087984 */ /* 0x000e280000000c00 */
[----:B-1----:R-:W1:Y:S04]  /*0de0*/  LDS.128 R12, [R7] ;  /* 0x00000000070c7984 */ /* 0x002e680000000c00 */
[----:B0-----:R-:W-:Y:S04]  /*0df0*/  STG.E desc[UR8][R2.64], R8 ;  /* 0x0000000802007986 */ /* 0x001fe8000c101908 */
[----:B-1----:R-:W-:Y:S04]  /*0e00*/  STG.E desc[UR8][R4.64], R12 ;  /* 0x0000000c04007986 */ /* 0x002fe8000c101908 */
[----:B------:R-:W-:Y:S04]  /*0e10*/  STG.E desc[UR8][R2.64+0x4], R9 ;  /* 0x0000040902007986 */ /* 0x000fe8000c101908 */
[----:B------:R-:W-:Y:S04]  /*0e20*/  STG.E desc[UR8][R4.64+0x4], R13 ;  /* 0x0000040d04007986 */ /* 0x000fe8000c101908 */
[----:B------:R-:W-:Y:S04]  /*0e30*/  STG.E desc[UR8][R2.64+0x8], R10 ;  /* 0x0000080a02007986 */ /* 0x000fe8000c101908 */
[----:B------:R-:W-:Y:S04]  /*0e40*/  STG.E desc[UR8][R4.64+0x8], R14 ;  /* 0x0000080e04007986 */ /* 0x000fe8000c101908 */
[----:B------:R-:W-:Y:S04]  /*0e50*/  STG.E desc[UR8][R2.64+0xc], R11 ;  /* 0x00000c0b02007986 */ /* 0x000fe8000c101908 */
[----:B------:R-:W-:Y:S01]  /*0e60*/  STG.E desc[UR8][R4.64+0xc], R15 ;  /* 0x00000c0f04007986 */ /* 0x000fe2000c101908 */
[----:B------:R-:W-:Y:S05]  /*0e70*/  EXIT ;  /* 0x000000000000794d */ /* 0x000fea0003800000 */
.L_x_3:
        /* <DEDUP_REMOVED lines=16> */
.L_x_7:


//--------------------- .text._Z7phase_1Piii      --------------------------
	.section	.text._Z7phase_1Piii,"ax",@progbits
	.align	128
        .global         _Z7phase_1Piii
        .type           _Z7phase_1Piii,@function
        .size           _Z7phase_1Piii,(.L_x_8 - _Z7phase_1Piii)
        .other          _Z7phase_1Piii,@"STO_CUDA_ENTRY STV_DEFAULT"
_Z7phase_1Piii:
.text._Z7phase_1Piii:
[----:B------:R-:W-:Y:S01]  /*0000*/  LDC R1, c[0x0][0x37c] ;  /* 0x0000df00ff017b82 */ /* 0x000fe20000000800 */
[----:B------:R-:W0:Y:S07]  /*0010*/  S2R R9, SR_TID.X ;  /* 0x0000000000097919 */ /* 0x000e2e0000002100 */
[----:B------:R-:W1:Y:S01]  /*0020*/  LDC.64 R6, c[0x0][0x388] ;  /* 0x0000e200ff067b82 */ /* 0x000e620000000a00 */
[----:B------:R-:W2:Y:S01]  /*0030*/  LDCU.64 UR6, c[0x0][0x358] ;  /* 0x00006b00ff0677ac */ /* 0x000ea20008000a00 */
[----:B------:R-:W1:Y:S06]  /*0040*/  S2R R8, SR_TID.Y ;  /* 0x0000000000087919 */ /* 0x000e6c0000002200 */
[----:B------:R-:W3:Y:S01]  /*0050*/  LDC.64 R2, c[0x0][0x380] ;  /* 0x0000e000ff027b82 */ /* 0x000ee20000000a00 */
[----:B0-----:R-:W-:-:S02]  /*0060*/  IMAD.SHL.U32 R0, R9, 0x4, RZ ;  /* 0x0000000409007824 */ /* 0x001fc400078e00ff */
[C---:B-1----:R-:W-:Y:S02]  /*0070*/  IMAD R5, R7.reuse, 0x40, R8 ;  /* 0x0000004007057824 */ /* 0x042fe400078e0208 */
[----:B------:R-:W-:-:S04]  /*0080*/  IMAD R4, R7, 0x40, R0 ;  /* 0x0000004007047824 */ /* 0x000fc800078e0200 */
[----:B------:R-:W-:-:S04]  /*0090*/  IMAD R5, R5, R6, R4 ;  /* 0x0000000605057224 */ /* 0x000fc800078e0204 */
[----:B---3--:R-:W-:-:S05]  /*00a0*/  IMAD.WIDE R2, R5, 0x4, R2 ;  /* 0x0000000405027825 */ /* 0x008fca00078e0202 */
[----:B--2---:R-:W2:Y:S04]  /*00b0*/  LDG.E R4, desc[UR6][R2.64] ;  /* 0x0000000602047981 */ /* 0x004ea8000c1e1900 */
[----:B------:R-:W2:Y:S04]  /*00c0*/  LDG.E R5, desc[UR6][R2.64+0x4] ;  /* 0x0000040602057981 */ /* 0x000ea8000c1e1900 */
[----:B------:R-:W2:Y:S04]  /*00d0*/  LDG.E R6, desc[UR6][R2.64+0x8] ;  /* 0x0000080602067981 */ /* 0x000ea8000c1e1900 */
[----:B------:R-:W2:Y:S01]  /*00e0*/  LDG.E R7, desc[UR6][R2.64+0xc] ;  /* 0x00000c0602077981 */ /* 0x000ea2000c1e1900 */
[----:B------:R-:W0:Y:S01]  /*00f0*/  S2UR UR5, SR_CgaCtaId ;  /* 0x00000000000579c3 */ /* 0x000e220000008800 */
[----:B------:R-:W-:Y:S01]  /*0100*/  UMOV UR4, 0x400 ;  /* 0x0000040000047882 */ /* 0x000fe20000000000 */
[----:B------:R-:W-:Y:S01]  /*0110*/  IMAD R0, R8, 0x40, R0 ;  /* 0x0000004008007824 */ /* 0x000fe200078e0200 */
[----:B0-----:R-:W-:-:S06]  /*0120*/  ULEA UR4, UR5, UR4, 0x18 ;  /* 0x0000000405047291 */ /* 0x001fcc000f8ec0ff */
[----:B------:R-:W-:Y:S02]  /*0130*/  LEA R0, R0, UR4, 0x2 ;  /* 0x0000000400007c11 */ /* 0x000fe4000f8e10ff */
[----:B------:R-:W-:Y:S02]  /*0140*/  LEA R8, R8, UR4, 0x8 ;  /* 0x0000000408087c11 */ /* 0x000fe4000f8e40ff */
[----:B------:R-:W-:Y:S01]  /*0150*/  LEA R9, R9, UR4, 0x4 ;  /* 0x0000000409097c11 */ /* 0x000fe2000f8e20ff */
[----:B------:R-:W-:Y:S01]  /*0160*/  UMOV UR4, 0x8 ;  /* 0x0000000800047882 */ /* 0x000fe20000000000 */
[----:B--2---:R0:W-:Y:S01]  /*0170*/  STS.128 [R0], R4 ;  /* 0x0000000400007388 */ /* 0x0041e20000000c00 */
[----:B------:R-:W-:Y:S06]  /*0180*/  BAR.SYNC.DEFER_BLOCKING 0x0 ;  /* 0x0000000000007b1d */ /* 0x000fec0000010000 */
.L_x_4:
[----:B0-----:R-:W-:Y:S04]  /*0190*/  LDS R4, [R0] ;  /* 0x0000000000047984 */ /* 0x001fe80000000800 */
[----:B-1----:R-:W-:Y:S04]  /*01a0*/  LDS R5, [R8] ;  /* 0x0000000008057984 */ /* 0x002fe80000000800 */
[----:B------:R-:W0:Y:S02]  /*01b0*/  LDS R6, [R9+UR4+-0x8] ;  /* 0xfffff80409067984 */ /* 0x000e240008000800 */
[----:B0-----:R-:W-:-:S02]  /*01c0*/  VIADDMNMX R5, R6, R5, R4, PT ;  /* 0x0000000506057246 */ /* 0x001fc40003800104 */
[----:B------:R-:W-:Y:S04]  /*01d0*/  LDS R6, [R0+0x4] ;  /* 0x0000040000067984 */ /* 0x000fe80000000800 */
[----:B------:R-:W-:Y:S04]  /*01e0*/  STS [R0], R5 ;  /* 0x0000000500007388 */ /* 0x000fe80000000800 */
[----:B------:R-:W-:Y:S04]  /*01f0*/  LDS R4, [R8] ;  /* 0x0000000008047984 */ /* 0x000fe80000000800 */
[----:B------:R-:W0:Y:S02]  /*0200*/  LDS R7, [R9+UR4+-0x4] ;  /* 0xfffffc0409077984 */ /* 0x000e240008000800 */
[----:B0-----:R-:W-:-:S02]  /*0210*/  VIADDMNMX R7, R7, R4, R6, PT ;  /* 0x0000000407077246 */ /* 0x001fc40003800106 */
[----:B------:R-:W-:Y:S04]  /*0220*/  LDS R6, [R0+0x8] ;  /* 0x0000080000067984 */ /* 0x000fe80000000800 */
[----:B------:R-:W-:Y:S04]  /*0230*/  STS [R0+0x4], R7 ;  /* 0x0000040700007388 */ /* 0x000fe80000000800 */
[----:B------:R-:W-:Y:S04]  /*0240*/  LDS R4, [R8] ;  /* 0x0000000008047984 */ /* 0x000fe80000000800 */
[----:B------:R-:W0:Y:S02]  /*0250*/  LDS R11, [R9+UR4] ;  /* 0x00000004090b7984 */ /* 0x000e240008000800 */
[----:B0-----:R-:W-:-:S02]  /*0260*/  VIADDMNMX R11, R11, R4, R6, PT ;  /* 0x000000040b0b7246 */ /* 0x001fc40003800106 */
[----:B------:R-:W-:Y:S04]  /*0270*/  LDS R6, [R0+0xc] ;  /* 0x00000c0000067984 */ /* 0x000fe80000000800 */
[----:B------:R-:W-:Y:S04]  /*0280*/  STS [R0+0x8], R11 ;  /* 0x0000080b00007388 */ /* 0x000fe80000000800 */
[----:B------:R-:W-:Y:S04]  /*0290*/  LDS R4, [R8] ;  /* 0x0000000008047984 */ /* 0x000fe80000000800 */
[----:B------:R-:W0:Y:S02]  /*02a0*/  LDS R5, [R9+UR4+0x4] ;  /* 0x0000040409057984 */ /* 0x000e240008000800 */
[----:B0-----:R-:W-:-:S05]  /*02b0*/  VIADDMNMX R5, R5, R4, R6, PT ;  /* 0x0000000405057246 */ /* 0x001fca0003800106 */
[----:B------:R-:W-:Y:S01]  /*02c0*/  STS [R0+0xc], R5 ;  /* 0x00000c0500007388 */ /* 0x000fe20000000800 */
[----:B------:R-:W-:Y:S06]  /*02d0*/  BAR.SYNC.DEFER_BLOCKING 0x0 ;  /* 0x0000000000007b1d */ /* 0x000fec0000010000 */
[----:B------:R-:W-:Y:S04]  /*02e0*/  LDS R4, [R0] ;  /* 0x0000000000047984 */ /* 0x000fe80000000800 */
[----:B------:R-:W-:Y:S04]  /*02f0*/  LDS R7, [R8+0x4] ;  /* 0x0000040008077984 */ /* 0x000fe80000000800 */
[----:B------:R-:W0:Y:S02]  /*0300*/  LDS R6, [R9+UR4+0xf8] ;  /* 0x0000f80409067984 */ /* 0x000e240008000800 */
[----:B0-----:R-:W-:-:S02]  /*0310*/  VIADDMNMX R7, R6, R7, R4, PT ;  /* 0x0000000706077246 */ /* 0x001fc40003800104 */
[----:B------:R-:W-:Y:S04]  /*0320*/  LDS R6, [R0+0x4] ;  /* 0x0000040000067984 */ /* 0x000fe80000000800 */
[----:B------:R-:W-:Y:S04]  /*0330*/  STS [R0], R7 ;  /* 0x0000000700007388 */ /* 0x000fe80000000800 */
[----:B------:R-:W-:Y:S04]  /*0340*/  LDS R4, [R8+0x4] ;  /* 0x0000040008047984 */ /* 0x000fe80000000800 */
[----:B------:R-:W0:Y:S02]  /*0350*/  LDS R11, [R9+UR4+0xfc] ;  /* 0x0000fc04090b7984 */ /* 0x000e240008000800 */
[----:B0-----:R-:W-:-:S02]  /*0360*/  VIADDMNMX R11, R11, R4, R6, PT ;  /* 0x000000040b0b7246 */ /* 0x001fc40003800106 */
[----:B------:R-:W-:Y:S04]  /*0370*/  LDS R6, [R0+0x8] ;  /* 0x0000080000067984 */ /* 0x000fe80000000800 */
[----:B------:R-:W-:Y:S04]  /*0380*/  STS [R0+0x4], R11 ;  /* 0x0000040b00007388 */ /* 0x000fe80000000800 */
[----:B------:R-:W-:Y:S04]  /*0390*/  LDS R4, [R8+0x4] ;  /* 0x0000040008047984 */ /* 0x000fe80000000800 */
[----:B------:R-:W0:Y:S02]  /*03a0*/  LDS R5, [R9+UR4+0x100] ;  /* 0x0001000409057984 */ /* 0x000e240008000800 */
[----:B0-----:R-:W-:-:S02]  /*03b0*/  VIADDMNMX R5, R5, R4, R6, PT ;  /* 0x0000000405057246 */ /* 0x001fc40003800106 */
[----:B------:R-:W-:Y:S04]  /*03c0*/  LDS R6, [R0+0xc] ;  /* 0x00000c0000067984 */ /* 0x000fe80000000800 */
[----:B------:R-:W-:Y:S04]  /*03d0*/  STS [R0+0x8], R5 ;  /* 0x0000080500007388 */ /* 0x000fe80000000800 */
[----:B------:R-:W-:Y:S04]  /*03e0*/  LDS R4, [R8+0x4] ;  /* 0x0000040008047984 */ /* 0x000fe80000000800 */
        /* <DEDUP_REMOVED lines=90> */
[----:B------:R-:W0:Y:S04]  /*0990*/  LDS R6, [R9+UR4+0x5f8] ;  /* 0x0005f80409067984 */ /* 0x000e280008000800 */
[----:B------:R-:W-:Y:S01]  /*09a0*/  LDS R13, [R0+0xc] ;  /* 0x00000c00000d7984 */ /* 0x000fe20000000800 */
[----:B0-----:R-:W-:-:S03]  /*09b0*/  VIADDMNMX R5, R6, R5, R4, PT ;  /* 0x0000000506057246 */ /* 0x001fc60003800104 */
        /* <DEDUP_REMOVED lines=41> */
[----:B-1----:R-:W0:Y:S04]  /*0c50*/  LDS.128 R4, [R0] ;  /* 0x0000000000047984 */ /* 0x002e280000000c00 */
[----:B0-----:R-:W-:Y:S04]  /*0c60*/  STG.E desc[UR6][R2.64], R4 ;  /* 0x0000000402007986 */ /* 0x001fe8000c101906 */
[----:B------:R-:W-:Y:S04]  /*0c70*/  STG.E desc[UR6][R2.64+0x4], R5 ;  /* 0x0000040502007986 */ /* 0x000fe8000c101906 */
[----:B------:R-:W-:Y:S04]  /*0c80*/  STG.E desc[UR6][R2.64+0x8], R6 ;  /* 0x0000080602007986 */ /* 0x000fe8000c101906 */
[----:B------:R-:W-:Y:S01]  /*0c90*/  STG.E desc[UR6][R2.64+0xc], R7 ;  /* 0x00000c0702007986 */ /* 0x000fe2000c101906 */
[----:B------:R-:W-:Y:S05]  /*0ca0*/  EXIT ;  /* 0x000000000000794d */ /* 0x000fea0003800000 */
.L_x_5:
        /* <DEDUP_REMOVED lines=13> */
.L_x_8:


//--------------------- .nv.shared._Z7phase_3Piii --------------------------
	.section	.nv.shared._Z7phase_3Piii,"aw",@nobits
	.sectionflags	@""
	.align	4
.nv.shared._Z7phase_3Piii:
	.zero		33792


//--------------------- .nv.shared.reserved.0     --------------------------
	.section	.nv.shared.reserved.0,"aw",@nobits
	.weak		__nv_reservedSMEM_offset_0_alias
	.size		__nv_reservedSMEM_offset_0_alias, 0, 64
	.other		__nv_reservedSMEM_offset_0_alias,@"STO_CUDA_RESERVED_SHARED STV_DEFAULT"
__nv_reservedSMEM_offset_0_alias:
	.zero		0
	.zero		64


//--------------------- .nv.shared._Z12phase_2_fusePiii --------------------------
	.section	.nv.shared._Z12phase_2_fusePiii,"aw",@nobits
	.sectionflags	@""
	.align	4
.nv.shared._Z12phase_2_fusePiii:
	.zero		50176


//--------------------- .nv.shared._Z7phase_1Piii --------------------------
	.section	.nv.shared._Z7phase_1Piii,"aw",@nobits
	.sectionflags	@""
	.align	4
.nv.shared._Z7phase_1Piii:
	.zero		17408


//--------------------- .nv.constant0._Z7phase_3Piii --------------------------
	.section	.nv.constant0._Z7phase_3Piii,"a",@progbits
	.sectionflags	@""
	.align	4
.nv.constant0._Z7phase_3Piii:
	.zero		912


//--------------------- .nv.constant0._Z12phase_2_fusePiii --------------------------
	.section	.nv.constant0._Z12phase_2_fusePiii,"a",@progbits
	.sectionflags	@""
	.align	4
.nv.constant0._Z12phase_2_fusePiii:
	.zero		912


//--------------------- .nv.constant0._Z7phase_1Piii --------------------------
	.section	.nv.constant0._Z7phase_1Piii,"a",@progbits
	.sectionflags	@""
	.align	4
.nv.constant0._Z7phase_1Piii:
	.zero		912


//--------------------- SYMBOLS --------------------------

	.type		.nv.reservedSmem.offset0,@object
	.size		.nv.reservedSmem.offset0,0x4
	.type		.nv.reservedSmem.cap,@object
	.size		.nv.reservedSmem.cap,0x4
